//
// Generated by NVIDIA NVVM Compiler
//
// Compiler Build ID: CL-36424714
// Cuda compilation tools, release 13.0, V13.0.88
// Based on NVVM 20.0.0
//

.version 9.0
.target sm_100
.address_size 64

	// .globl	_Z15gpu_monte_carloPf

.visible .entry _Z15gpu_monte_carloPf(
	.param .u64 .ptr .align 1 _Z15gpu_monte_carloPf_param_0
)
{
	.reg .pred 	%p<10>;
	.reg .b32 	%r<31>;
	.reg .b32 	%f<52>;
	.reg .b64 	%rd<85>;

	ld.param.u64 	%rd1, [_Z15gpu_monte_carloPf_param_0];
	mov.u32 	%r10, %tid.x;
	mov.u32 	%r11, %ntid.x;
	mov.u32 	%r12, %ctaid.x;
	mad.lo.s32 	%r1, %r11, %r12, %r10;
	add.s32 	%r30, %r1, 1;
	mov.b32 	%r28, 0;
	mov.u32 	%r29, %r28;
$L__BB0_1:
	mul.wide.u32 	%rd2, %r30, 16807;
	mul.hi.u64 	%rd3, %rd2, 140737488420865;
	shr.u64 	%rd4, %rd3, 14;
	mul.lo.s64 	%rd5, %rd4, 2147483647;
	sub.s64 	%rd6, %rd2, %rd5;
	cvt.rn.f32.u64 	%f1, %rd6;
	mul.f32 	%f2, %f1, 0f30000000;
	mul.lo.s64 	%rd7, %rd6, 16807;
	mul.hi.u64 	%rd8, %rd7, 70368744210433;
	shr.u64 	%rd9, %rd8, 13;
	mul.lo.s64 	%rd10, %rd9, 2147483647;
	sub.s64 	%rd11, %rd7, %rd10;
	cvt.rn.f32.u64 	%f3, %rd11;
	mul.f32 	%f4, %f3, 0f30000000;
	mul.f32 	%f5, %f4, %f4;
	fma.rn.f32 	%f6, %f2, %f2, %f5;
	setp.le.f32 	%p1, %f6, 0f3F800000;
	selp.u32 	%r13, 1, 0, %p1;
	add.s32 	%r14, %r29, %r13;
	mul.lo.s64 	%rd12, %rd11, 16807;
	mul.hi.u64 	%rd13, %rd12, 70368744210433;
	shr.u64 	%rd14, %rd13, 13;
	mul.lo.s64 	%rd15, %rd14, 2147483647;
	sub.s64 	%rd16, %rd12, %rd15;
	cvt.rn.f32.u64 	%f7, %rd16;
	mul.f32 	%f8, %f7, 0f30000000;
	mul.lo.s64 	%rd17, %rd16, 16807;
	mul.hi.u64 	%rd18, %rd17, 70368744210433;
	shr.u64 	%rd19, %rd18, 13;
	mul.lo.s64 	%rd20, %rd19, 2147483647;
	sub.s64 	%rd21, %rd17, %rd20;
	cvt.rn.f32.u64 	%f9, %rd21;
	mul.f32 	%f10, %f9, 0f30000000;
	mul.f32 	%f11, %f10, %f10;
	fma.rn.f32 	%f12, %f8, %f8, %f11;
	setp.le.f32 	%p2, %f12, 0f3F800000;
	selp.u32 	%r15, 1, 0, %p2;
	add.s32 	%r16, %r14, %r15;
	mul.lo.s64 	%rd22, %rd21, 16807;
	mul.hi.u64 	%rd23, %rd22, 70368744210433;
	shr.u64 	%rd24, %rd23, 13;
	mul.lo.s64 	%rd25, %rd24, 2147483647;
	sub.s64 	%rd26, %rd22, %rd25;
	cvt.rn.f32.u64 	%f13, %rd26;
	mul.f32 	%f14, %f13, 0f30000000;
	mul.lo.s64 	%rd27, %rd26, 16807;
	mul.hi.u64 	%rd28, %rd27, 70368744210433;
	shr.u64 	%rd29, %rd28, 13;
	mul.lo.s64 	%rd30, %rd29, 2147483647;
	sub.s64 	%rd31, %rd27, %rd30;
	cvt.rn.f32.u64 	%f15, %rd31;
	mul.f32 	%f16, %f15, 0f30000000;
	mul.f32 	%f17, %f16, %f16;
	fma.rn.f32 	%f18, %f14, %f14, %f17;
	setp.le.f32 	%p3, %f18, 0f3F800000;
	selp.u32 	%r17, 1, 0, %p3;
	add.s32 	%r18, %r16, %r17;
	mul.lo.s64 	%rd32, %rd31, 16807;
	mul.hi.u64 	%rd33, %rd32, 70368744210433;
	shr.u64 	%rd34, %rd33, 13;
	mul.lo.s64 	%rd35, %rd34, 2147483647;
	sub.s64 	%rd36, %rd32, %rd35;
	cvt.rn.f32.u64 	%f19, %rd36;
	mul.f32 	%f20, %f19, 0f30000000;
	mul.lo.s64 	%rd37, %rd36, 16807;
	mul.hi.u64 	%rd38, %rd37, 70368744210433;
	shr.u64 	%rd39, %rd38, 13;
	mul.lo.s64 	%rd40, %rd39, 2147483647;
	sub.s64 	%rd41, %rd37, %rd40;
	cvt.rn.f32.u64 	%f21, %rd41;
	mul.f32 	%f22, %f21, 0f30000000;
	mul.f32 	%f23, %f22, %f22;
	fma.rn.f32 	%f24, %f20, %f20, %f23;
	setp.le.f32 	%p4, %f24, 0f3F800000;
	selp.u32 	%r19, 1, 0, %p4;
	add.s32 	%r20, %r18, %r19;
	mul.lo.s64 	%rd42, %rd41, 16807;
	mul.hi.u64 	%rd43, %rd42, 70368744210433;
	shr.u64 	%rd44, %rd43, 13;
	mul.lo.s64 	%rd45, %rd44, 2147483647;
	sub.s64 	%rd46, %rd42, %rd45;
	cvt.rn.f32.u64 	%f25, %rd46;
	mul.f32 	%f26, %f25, 0f30000000;
	mul.lo.s64 	%rd47, %rd46, 16807;
	mul.hi.u64 	%rd48, %rd47, 70368744210433;
	shr.u64 	%rd49, %rd48, 13;
	mul.lo.s64 	%rd50, %rd49, 2147483647;
	sub.s64 	%rd51, %rd47, %rd50;
	cvt.rn.f32.u64 	%f27, %rd51;
	mul.f32 	%f28, %f27, 0f30000000;
	mul.f32 	%f29, %f28, %f28;
	fma.rn.f32 	%f30, %f26, %f26, %f29;
	setp.le.f32 	%p5, %f30, 0f3F800000;
	selp.u32 	%r21, 1, 0, %p5;
	add.s32 	%r22, %r20, %r21;
	mul.lo.s64 	%rd52, %rd51, 16807;
	mul.hi.u64 	%rd53, %rd52, 70368744210433;
	shr.u64 	%rd54, %rd53, 13;
	mul.lo.s64 	%rd55, %rd54, 2147483647;
	sub.s64 	%rd56, %rd52, %rd55;
	cvt.rn.f32.u64 	%f31, %rd56;
	mul.f32 	%f32, %f31, 0f30000000;
	mul.lo.s64 	%rd57, %rd56, 16807;
	mul.hi.u64 	%rd58, %rd57, 70368744210433;
	shr.u64 	%rd59, %rd58, 13;
	mul.lo.s64 	%rd60, %rd59, 2147483647;
	sub.s64 	%rd61, %rd57, %rd60;
	cvt.rn.f32.u64 	%f33, %rd61;
	mul.f32 	%f34, %f33, 0f30000000;
	mul.f32 	%f35, %f34, %f34;
	fma.rn.f32 	%f36, %f32, %f32, %f35;
	setp.le.f32 	%p6, %f36, 0f3F800000;
	selp.u32 	%r23, 1, 0, %p6;
	add.s32 	%r24, %r22, %r23;
	mul.lo.s64 	%rd62, %rd61, 16807;
	mul.hi.u64 	%rd63, %rd62, 70368744210433;
	shr.u64 	%rd64, %rd63, 13;
	mul.lo.s64 	%rd65, %rd64, 2147483647;
	sub.s64 	%rd66, %rd62, %rd65;
	cvt.rn.f32.u64 	%f37, %rd66;
	mul.f32 	%f38, %f37, 0f30000000;
	mul.lo.s64 	%rd67, %rd66, 16807;
	mul.hi.u64 	%rd68, %rd67, 70368744210433;
	shr.u64 	%rd69, %rd68, 13;
	mul.lo.s64 	%rd70, %rd69, 2147483647;
	sub.s64 	%rd71, %rd67, %rd70;
	cvt.rn.f32.u64 	%f39, %rd71;
	mul.f32 	%f40, %f39, 0f30000000;
	mul.f32 	%f41, %f40, %f40;
	fma.rn.f32 	%f42, %f38, %f38, %f41;
	setp.le.f32 	%p7, %f42, 0f3F800000;
	selp.u32 	%r25, 1, 0, %p7;
	add.s32 	%r26, %r24, %r25;
	mul.lo.s64 	%rd72, %rd71, 16807;
	mul.hi.u64 	%rd73, %rd72, 70368744210433;
	shr.u64 	%rd74, %rd73, 13;
	mul.lo.s64 	%rd75, %rd74, 2147483647;
	sub.s64 	%rd76, %rd72, %rd75;
	cvt.rn.f32.u64 	%f43, %rd76;
	mul.f32 	%f44, %f43, 0f30000000;
	mul.lo.s64 	%rd77, %rd76, 16807;
	mul.hi.u64 	%rd78, %rd77, 70368744210433;
	shr.u64 	%rd79, %rd78, 13;
	mul.lo.s64 	%rd80, %rd79, 2147483647;
	sub.s64 	%rd81, %rd77, %rd80;
	cvt.u32.u64 	%r30, %rd81;
	cvt.rn.f32.u64 	%f45, %rd81;
	mul.f32 	%f46, %f45, 0f30000000;
	mul.f32 	%f47, %f46, %f46;
	fma.rn.f32 	%f48, %f44, %f44, %f47;
	setp.le.f32 	%p8, %f48, 0f3F800000;
	selp.u32 	%r27, 1, 0, %p8;
	add.s32 	%r29, %r26, %r27;
	add.s32 	%r28, %r28, 8;
	setp.ne.s32 	%p9, %r28, 4096;
	@%p9 bra 	$L__BB0_1;
	cvta.to.global.u64 	%rd82, %rd1;
	cvt.rn.f32.u32 	%f49, %r29;
	mul.f32 	%f50, %f49, 0f40800000;
	mul.f32 	%f51, %f50, 0f39800000;
	mul.wide.u32 	%rd83, %r1, 4;
	add.s64 	%rd84, %rd82, %rd83;
	st.global.f32 	[%rd84], %f51;
	ret;

}
	// .globl	_Z17gpu_monte_carlo_dPd
.visible .entry _Z17gpu_monte_carlo_dPd(
	.param .u64 .ptr .align 1 _Z17gpu_monte_carlo_dPd_param_0
)
{
	.reg .pred 	%p<6>;
	.reg .b32 	%r<23>;
	.reg .b32 	%f<3>;
	.reg .b64 	%rd<45>;
	.reg .b64 	%fd<27>;

	ld.param.u64 	%rd1, [_Z17gpu_monte_carlo_dPd_param_0];
	mov.u32 	%r10, %tid.x;
	mov.u32 	%r11, %ntid.x;
	mov.u32 	%r12, %ctaid.x;
	mad.lo.s32 	%r1, %r11, %r12, %r10;
	add.s32 	%r22, %r1, 1;
	mov.b32 	%r20, 0;
	mov.u32 	%r21, %r20;
$L__BB1_1:
	mul.wide.u32 	%rd2, %r22, 16807;
	mul.hi.u64 	%rd3, %rd2, 140737488420865;
	shr.u64 	%rd4, %rd3, 14;
	mul.lo.s64 	%rd5, %rd4, 2147483647;
	sub.s64 	%rd6, %rd2, %rd5;
	cvt.rn.f64.u64 	%fd1, %rd6;
	div.rn.f64 	%fd2, %fd1, 0d41DFFFFFFFC00000;
	mul.lo.s64 	%rd7, %rd6, 16807;
	mul.hi.u64 	%rd8, %rd7, 70368744210433;
	shr.u64 	%rd9, %rd8, 13;
	mul.lo.s64 	%rd10, %rd9, 2147483647;
	sub.s64 	%rd11, %rd7, %rd10;
	cvt.rn.f64.u64 	%fd3, %rd11;
	div.rn.f64 	%fd4, %fd3, 0d41DFFFFFFFC00000;
	mul.f64 	%fd5, %fd4, %fd4;
	fma.rn.f64 	%fd6, %fd2, %fd2, %fd5;
	setp.le.f64 	%p1, %fd6, 0d3FF0000000000000;
	selp.u32 	%r13, 1, 0, %p1;
	add.s32 	%r14, %r21, %r13;
	mul.lo.s64 	%rd12, %rd11, 16807;
	mul.hi.u64 	%rd13, %rd12, 70368744210433;
	shr.u64 	%rd14, %rd13, 13;
	mul.lo.s64 	%rd15, %rd14, 2147483647;
	sub.s64 	%rd16, %rd12, %rd15;
	cvt.rn.f64.u64 	%fd7, %rd16;
	div.rn.f64 	%fd8, %fd7, 0d41DFFFFFFFC00000;
	mul.lo.s64 	%rd17, %rd16, 16807;
	mul.hi.u64 	%rd18, %rd17, 70368744210433;
	shr.u64 	%rd19, %rd18, 13;
	mul.lo.s64 	%rd20, %rd19, 2147483647;
	sub.s64 	%rd21, %rd17, %rd20;
	cvt.rn.f64.u64 	%fd9, %rd21;
	div.rn.f64 	%fd10, %fd9, 0d41DFFFFFFFC00000;
	mul.f64 	%fd11, %fd10, %fd10;
	fma.rn.f64 	%fd12, %fd8, %fd8, %fd11;
	setp.le.f64 	%p2, %fd12, 0d3FF0000000000000;
	selp.u32 	%r15, 1, 0, %p2;
	add.s32 	%r16, %r14, %r15;
	mul.lo.s64 	%rd22, %rd21, 16807;
	mul.hi.u64 	%rd23, %rd22, 70368744210433;
	shr.u64 	%rd24, %rd23, 13;
	mul.lo.s64 	%rd25, %rd24, 2147483647;
	sub.s64 	%rd26, %rd22, %rd25;
	cvt.rn.f64.u64 	%fd13, %rd26;
	div.rn.f64 	%fd14, %fd13, 0d41DFFFFFFFC00000;
	mul.lo.s64 	%rd27, %rd26, 16807;
	mul.hi.u64 	%rd28, %rd27, 70368744210433;
	shr.u64 	%rd29, %rd28, 13;
	mul.lo.s64 	%rd30, %rd29, 2147483647;
	sub.s64 	%rd31, %rd27, %rd30;
	cvt.rn.f64.u64 	%fd15, %rd31;
	div.rn.f64 	%fd16, %fd15, 0d41DFFFFFFFC00000;
	mul.f64 	%fd17, %fd16, %fd16;
	fma.rn.f64 	%fd18, %fd14, %fd14, %fd17;
	setp.le.f64 	%p3, %fd18, 0d3FF0000000000000;
	selp.u32 	%r17, 1, 0, %p3;
	add.s32 	%r18, %r16, %r17;
	mul.lo.s64 	%rd32, %rd31, 16807;
	mul.hi.u64 	%rd33, %rd32, 70368744210433;
	shr.u64 	%rd34, %rd33, 13;
	mul.lo.s64 	%rd35, %rd34, 2147483647;
	sub.s64 	%rd36, %rd32, %rd35;
	cvt.rn.f64.u64 	%fd19, %rd36;
	div.rn.f64 	%fd20, %fd19, 0d41DFFFFFFFC00000;
	mul.lo.s64 	%rd37, %rd36, 16807;
	mul.hi.u64 	%rd38, %rd37, 70368744210433;
	shr.u64 	%rd39, %rd38, 13;
	mul.lo.s64 	%rd40, %rd39, 2147483647;
	sub.s64 	%rd41, %rd37, %rd40;
	cvt.u32.u64 	%r22, %rd41;
	cvt.rn.f64.u64 	%fd21, %rd41;
	div.rn.f64 	%fd22, %fd21, 0d41DFFFFFFFC00000;
	mul.f64 	%fd23, %fd22, %fd22;
	fma.rn.f64 	%fd24, %fd20, %fd20, %fd23;
	setp.le.f64 	%p4, %fd24, 0d3FF0000000000000;
	selp.u32 	%r19, 1, 0, %p4;
	add.s32 	%r21, %r18, %r19;
	add.s32 	%r20, %r20, 4;
	setp.ne.s32 	%p5, %r20, 4096;
	@%p5 bra 	$L__BB1_1;
	cvta.to.global.u64 	%rd42, %rd1;
	cvt.rn.f32.u32 	%f1, %r21;
	mul.f32 	%f2, %f1, 0f40800000;
	cvt.f64.f32 	%fd25, %f2;
	mul.f64 	%fd26, %fd25, 0d3F30000000000000;
	mul.wide.u32 	%rd43, %r1, 8;
	add.s64 	%rd44, %rd42, %rd43;
	st.global.f64 	[%rd44], %fd26;
	ret;

}


// ===== COMPILED SASS (sm_100) =====

	.target	sm_100

	.elftype	@"ET_EXEC"


//--------------------- .note.nv.tkinfo           --------------------------
	.section	.note.nv.tkinfo,"",@"SHT_NOTE"
	.sectionflags	@"SHF_NOTE_NV_TKINFO"
	.tkinfo
        /*0018*/ 	.word	0x00000002
        /*0030*/ 	.string	""
        /*0030*/ 	.string	"ptxas"
        /*0030*/ 	.string	"Cuda compilation tools, release 13.0, V13.0.88"
        /*0030*/ 	.string	"Build cuda_13.0.r13.0/compiler.36424714_0"
        /*0030*/ 	.string	"-arch sm_100 -m 64 "



//--------------------- .note.nv.cuinfo           --------------------------
	.section	.note.nv.cuinfo,"",@"SHT_NOTE"
	.sectionflags	@"SHF_NOTE_NV_CUINFO"
        /*0018*/ 	.short	0x0002
        /*001a*/ 	.short	0x0064
        /*001c*/ 	.short	0x0082
	.zero		2


//--------------------- .nv.info                  --------------------------
	.section	.nv.info,"",@"SHT_CUDA_INFO"
	.align	4


	//----- nvinfo : EIATTR_REGCOUNT
	.align		4
        /*0000*/ 	.byte	0x04, 0x2f
        /*0002*/ 	.short	(.L_1 - .L_0)
	.align		4
.L_0:
        /*0004*/ 	.word	index@(_Z15gpu_monte_carloPf)
        /*0008*/ 	.word	0x0000001c


	//----- nvinfo : EIATTR_FRAME_SIZE
	.align		4
.L_1:
        /*000c*/ 	.byte	0x04, 0x11
        /*000e*/ 	.short	(.L_3 - .L_2)
	.align		4
.L_2:
        /*0010*/ 	.word	index@(_Z15gpu_monte_carloPf)
        /*0014*/ 	.word	0x00000000


	//----- nvinfo : EIATTR_REGCOUNT
	.align		4
.L_3:
        /*0018*/ 	.byte	0x04, 0x2f
        /*001a*/ 	.short	(.L_5 - .L_4)
	.align		4
.L_4:
        /*001c*/ 	.word	index@(_Z17gpu_monte_carlo_dPd)
        /*0020*/ 	.word	0x00000022


	//----- nvinfo : EIATTR_FRAME_SIZE
	.align		4
.L_5:
        /*0024*/ 	.byte	0x04, 0x11
        /*0026*/ 	.short	(.L_7 - .L_6)
	.align		4
.L_6:
        /*0028*/ 	.word	index@($__internal_0_$__cuda_sm20_div_rn_f64_full)
        /*002c*/ 	.word	0x00000000


	//----- nvinfo : EIATTR_FRAME_SIZE
	.align		4
.L_7:
        /*0030*/ 	.byte	0x04, 0x11
        /*0032*/ 	.short	(.L_9 - .L_8)
	.align		4
.L_8:
        /*0034*/ 	.word	index@(_Z17gpu_monte_carlo_dPd)
        /*0038*/ 	.word	0x00000000


	//----- nvinfo : EIATTR_MIN_STACK_SIZE
	.align		4
.L_9:
        /*003c*/ 	.byte	0x04, 0x12
        /*003e*/ 	.short	(.L_11 - .L_10)
	.align		4
.L_10:
        /*0040*/ 	.word	index@(_Z17gpu_monte_carlo_dPd)
        /*0044*/ 	.word	0x00000000


	//----- nvinfo : EIATTR_MIN_STACK_SIZE
	.align		4
.L_11:
        /*0048*/ 	.byte	0x04, 0x12
        /*004a*/ 	.short	(.L_13 - .L_12)
	.align		4
.L_12:
        /*004c*/ 	.word	index@(_Z15gpu_monte_carloPf)
        /*0050*/ 	.word	0x00000000
.L_13:


//--------------------- .nv.compat                --------------------------
	.section	.nv.compat,"",@"SHT_CUDA_COMPAT_INFO"
	.align	4
        /*0000*/ 	.byte	0x02, 0x09, 0x00, 0x00, 0x02, 0x02, 0x01, 0x00, 0x02, 0x05, 0x05, 0x00, 0x03, 0x07, 0x01, 0x01
        /*0010*/ 	.byte	0x02, 0x03, 0x00, 0x00, 0x02, 0x06, 0x01, 0x00, 0x04, 0x0b, 0x08, 0x00, 0x01, 0x00, 0x00, 0x00
        /*0020*/ 	.byte	0x00, 0x00, 0x00, 0x00


//--------------------- .nv.info._Z17gpu_monte_carlo_dPd --------------------------
	.section	.nv.info._Z17gpu_monte_carlo_dPd,"",@"SHT_CUDA_INFO"
	.sectionflags	@""
	.align	4


	//----- nvinfo : EIATTR_CUDA_API_VERSION
	.align		4
        /*0000*/ 	.byte	0x04, 0x37
        /*0002*/ 	.short	(.L_15 - .L_14)
.L_14:
        /*0004*/ 	.word	0x00000082


	//----- nvinfo : EIATTR_KPARAM_INFO
	.align		4
.L_15:
        /*0008*/ 	.byte	0x04, 0x17
        /*000a*/ 	.short	(.L_17 - .L_16)
.L_16:
        /*000c*/ 	.word	0x00000000
        /*0010*/ 	.short	0x0000
        /*0012*/ 	.short	0x0000
        /*0014*/ 	.byte	0x00, 0xf5, 0x21, 0x00


	//----- nvinfo : EIATTR_SPARSE_MMA_MASK
	.align		4
.L_17:
        /*0018*/ 	.byte	0x03, 0x50
        /*001a*/ 	.short	0x0000


	//----- nvinfo : EIATTR_MAXREG_COUNT
	.align		4
        /*001c*/ 	.byte	0x03, 0x1b
        /*001e*/ 	.short	0x00ff


	//----- nvinfo : EIATTR_MERCURY_ISA_VERSION
	.align		4
        /*0020*/ 	.byte	0x03, 0x5f
        /*0022*/ 	.short	0x0101


	//----- nvinfo : EIATTR_VRC_CTA_INIT_COUNT
	.align		4
        /*0024*/ 	.byte	0x02, 0x4a
	.zero		1
	.zero		1


	//----- nvinfo : EIATTR_EXIT_INSTR_OFFSETS
	.align		4
        /*0028*/ 	.byte	0x04, 0x1c
        /*002a*/ 	.short	(.L_19 - .L_18)


	//   ....[0]....
.L_18:
        /*002c*/ 	.word	0x00001730


	//----- nvinfo : EIATTR_CRS_STACK_SIZE
	.align		4
.L_19:
        /*0030*/ 	.byte	0x04, 0x1e
        /*0032*/ 	.short	(.L_21 - .L_20)
.L_20:
        /*0034*/ 	.word	0x00000000


	//----- nvinfo : EIATTR_CBANK_PARAM_SIZE
	.align		4
.L_21:
        /*0038*/ 	.byte	0x03, 0x19
        /*003a*/ 	.short	0x0008


	//----- nvinfo : EIATTR_PARAM_CBANK
	.align		4
        /*003c*/ 	.byte	0x04, 0x0a
        /*003e*/ 	.short	(.L_23 - .L_22)
	.align		4
.L_22:
        /*0040*/ 	.word	index@(.nv.constant0._Z17gpu_monte_carlo_dPd)
        /*0044*/ 	.short	0x0380
        /*0046*/ 	.short	0x0008


	//----- nvinfo : EIATTR_SW_WAR
	.align		4
.L_23:
        /*0048*/ 	.byte	0x04, 0x36
        /*004a*/ 	.short	(.L_25 - .L_24)
.L_24:
        /*004c*/ 	.word	0x00000008
.L_25:


//--------------------- .nv.info._Z15gpu_monte_carloPf --------------------------
	.section	.nv.info._Z15gpu_monte_carloPf,"",@"SHT_CUDA_INFO"
	.sectionflags	@""
	.align	4


	//----- nvinfo : EIATTR_CUDA_API_VERSION
	.align		4
        /*0000*/ 	.byte	0x04, 0x37
        /*0002*/ 	.short	(.L_27 - .L_26)
.L_26:
        /*0004*/ 	.word	0x00000082


	//----- nvinfo : EIATTR_KPARAM_INFO
	.align		4
.L_27:
        /*0008*/ 	.byte	0x04, 0x17
        /*000a*/ 	.short	(.L_29 - .L_28)
.L_28:
        /*000c*/ 	.word	0x00000000
        /*0010*/ 	.short	0x0000
        /*0012*/ 	.short	0x0000
        /*0014*/ 	.byte	0x00, 0xf5, 0x21, 0x00


	//----- nvinfo : EIATTR_SPARSE_MMA_MASK
	.align		4
.L_29:
        /*0018*/ 	.byte	0x03, 0x50
        /*001a*/ 	.short	0x0000


	//----- nvinfo : EIATTR_MAXREG_COUNT
	.align		4
        /*001c*/ 	.byte	0x03, 0x1b
        /*001e*/ 	.short	0x00ff


	//----- nvinfo : EIATTR_MERCURY_ISA_VERSION
	.align		4
        /*0020*/ 	.byte	0x03, 0x5f
        /*0022*/ 	.short	0x0101


	//----- nvinfo : EIATTR_VRC_CTA_INIT_COUNT
	.align		4
        /*0024*/ 	.byte	0x02, 0x4a
	.zero		1
	.zero		1


	//----- nvinfo : EIATTR_EXIT_INSTR_OFFSETS
	.align		4
        /*0028*/ 	.byte	0x04, 0x1c
        /*002a*/ 	.short	(.L_31 - .L_30)


	//   ....[0]....
.L_30:
        /*002c*/ 	.word	0x000014e0


	//----- nvinfo : EIATTR_CBANK_PARAM_SIZE
	.align		4
.L_31:
        /*0030*/ 	.byte	0x03, 0x19
        /*0032*/ 	.short	0x0008


	//----- nvinfo : EIATTR_PARAM_CBANK
	.align		4
        /*0034*/ 	.byte	0x04, 0x0a
        /*0036*/ 	.short	(.L_33 - .L_32)
	.align		4
.L_32:
        /*0038*/ 	.word	index@(.nv.constant0._Z15gpu_monte_carloPf)
        /*003c*/ 	.short	0x0380
        /*003e*/ 	.short	0x0008


	//----- nvinfo : EIATTR_SW_WAR
	.align		4
.L_33:
        /*0040*/ 	.byte	0x04, 0x36
        /*0042*/ 	.short	(.L_35 - .L_34)
.L_34:
        /*0044*/ 	.word	0x00000008
.L_35:


//--------------------- .nv.callgraph             --------------------------
	.section	.nv.callgraph,"",@"SHT_CUDA_CALLGRAPH"
	.align	4
	.sectionentsize	8
	.align		4
        /*0000*/ 	.word	0x00000000
	.align		4
        /*0004*/ 	.word	0xffffffff
	.align		4
        /*0008*/ 	.word	0x00000000
	.align		4
        /*000c*/ 	.word	0xfffffffe
	.align		4
        /*0010*/ 	.word	0x00000000
	.align		4
        /*0014*/ 	.word	0xfffffffd
	.align		4
        /*0018*/ 	.word	0x00000000
	.align		4
        /*001c*/ 	.word	0xfffffffc


//--------------------- .text._Z17gpu_monte_carlo_dPd --------------------------
	.section	.text._Z17gpu_monte_carlo_dPd,"ax",@progbits
	.align	128
        .global         _Z17gpu_monte_carlo_dPd
        .type           _Z17gpu_monte_carlo_dPd,@function
        .size           _Z17gpu_monte_carlo_dPd,(.L_x_25 - _Z17gpu_monte_carlo_dPd)
        .other          _Z17gpu_monte_carlo_dPd,@"STO_CUDA_ENTRY STV_DEFAULT"
_Z17gpu_monte_carlo_dPd:
.text._Z17gpu_monte_carlo_dPd:
[----:B------:R-:W-:Y:S01]  /*0000*/  LDC R1, c[0x0][0x37c] ;  /* 0x0000df00ff017b82 */ /* 0x000fe20000000800 */
[----:B------:R-:W0:Y:S01]  /*0010*/  S2R R4, SR_TID.X ;  /* 0x0000000000047919 */ /* 0x000e220000002100 */
[----:B------:R-:W0:Y:S01]  /*0020*/  LDCU UR4, c[0x0][0x360] ;  /* 0x00006c00ff0477ac */ /* 0x000e220008000800 */
[----:B------:R-:W-:Y:S01]  /*0030*/  IMAD.MOV.U32 R16, RZ, RZ, RZ ;  /* 0x000000ffff107224 */ /* 0x000fe200078e00ff */
[----:B------:R-:W0:Y:S01]  /*0040*/  S2R R3, SR_CTAID.X ;  /* 0x0000000000037919 */ /* 0x000e220000002500 */
[----:B------:R-:W1:Y:S01]  /*0050*/  LDCU.64 UR6, c[0x0][0x358] ;  /* 0x00006b00ff0677ac */ /* 0x000e620008000a00 */
[----:B0-----:R-:W-:Y:S01]  /*0060*/  IMAD R4, R3, UR4, R4 ;  /* 0x0000000403047c24 */ /* 0x001fe2000f8e0204 */
[----:B------:R-:W-:-:S03]  /*0070*/  UMOV UR4, URZ ;  /* 0x000000ff00047c82 */ /* 0x000fc60008000000 */
[----:B-1----:R-:W-:-:S07]  /*0080*/  VIADD R17, R4, 0x1 ;  /* 0x0000000104117836 */ /* 0x002fce0000000000 */
.L_x_16:
[----:B------:R-:W-:Y:S01]  /*0090*/  IMAD.WIDE.U32 R18, R17, 0x41a7, RZ ;  /* 0x000041a711127825 */ /* 0x000fe200078e00ff */
[----:B------:R-:W0:Y:S03]  /*00a0*/  MUFU.RCP64H R7, 2.14748262400000000000e+09 ;  /* 0x41dfffff00077908 */ /* 0x000e260000001800 */
[----:B------:R-:W-:Y:S01]  /*00b0*/  HFMA2 R6, -RZ, RZ, 0, 5.9604644775390625e-08 ;  /* 0x00000001ff067431 */ /* 0x000fe200000001ff */
[----:B------:R-:W-:Y:S01]  /*00c0*/  UIADD3 UR4, UPT, UPT, UR4, 0x4, URZ ;  /* 0x0000000404047890 */ /* 0x000fe2000fffe0ff */
[----:B------:R-:W-:Y:S01]  /*00d0*/  BSSY.RECONVERGENT B0, `(.L_x_0) ;  /* 0x0000026000007945 */ /* 0x000fe20003800200 */
[----:B------:R-:W-:Y:S01]  /*00e0*/  UMOV UR5, 0xffc00000 ;  /* 0xffc0000000057882 */ /* 0x000fe20000000000 */
[----:B------:R-:W-:Y:S01]  /*00f0*/  IMAD.WIDE.U32 R2, R19, 0x10001, RZ ;  /* 0x0001000113027825 */ /* 0x000fe200078e00ff */
[----:B------:R-:W-:-:S03]  /*0100*/  UISETP.NE.AND UP0, UPT, UR4, 0x1000, UPT ;  /* 0x000010000400788c */ /* 0x000fc6000bf05270 */
[----:B------:R-:W-:-:S04]  /*0110*/  IMAD.WIDE.U32 R8, R18, 0x10001, RZ ;  /* 0x0001000112087825 */ /* 0x000fc800078e00ff */
[----:B------:R-:W-:Y:S01]  /*0120*/  IMAD.WIDE.U32 R10, P0, R18, 0x8000, R2 ;  /* 0x00008000120a7825 */ /* 0x000fe20007800002 */
[----:B------:R-:W-:-:S03]  /*0130*/  MOV R2, 0xffc00000 ;  /* 0xffc0000000027802 */ /* 0x000fc60000000f00 */
[----:B------:R-:W-:Y:S01]  /*0140*/  IMAD.MOV.U32 R3, RZ, RZ, 0x41dfffff ;  /* 0x41dfffffff037424 */ /* 0x000fe200078e00ff */
[----:B------:R-:W-:Y:S01]  /*0150*/  IADD3 RZ, P1, PT, R9, R10, RZ ;  /* 0x0000000a09ff7210 */ /* 0x000fe20007f3e0ff */
[----:B------:R-:W-:Y:S02]  /*0160*/  IMAD.X R13, RZ, RZ, RZ, P0 ;  /* 0x000000ffff0d7224 */ /* 0x000fe400000e06ff */
[----:B------:R-:W-:Y:S02]  /*0170*/  IMAD.MOV.U32 R12, RZ, RZ, R11 ;  /* 0x000000ffff0c7224 */ /* 0x000fe400078e000b */
[----:B0-----:R-:W-:Y:S02]  /*0180*/  DFMA R8, R6, -R2, 1 ;  /* 0x3ff000000608742b */ /* 0x001fe40000000802 */
[----:B------:R-:W-:-:S05]  /*0190*/  IMAD.WIDE.U32.X R10, R19, 0x8000, R12, P1 ;  /* 0x00008000130a7825 */ /* 0x000fca00008e040c */
[--C-:B------:R-:W-:Y:S01]  /*01a0*/  SHF.R.U64 R23, R10, 0xe, R11.reuse ;  /* 0x0000000e0a177819 */ /* 0x100fe2000000120b */
[----:B------:R-:W-:Y:S01]  /*01b0*/  DFMA R8, R8, R8, R8 ;  /* 0x000000080808722b */ /* 0x000fe20000000008 */
[----:B------:R-:W-:-:S03]  /*01c0*/  SHF.R.U32.HI R10, RZ, 0xe, R11 ;  /* 0x0000000eff0a7819 */ /* 0x000fc6000001160b */
[----:B------:R-:W-:-:S04]  /*01d0*/  IMAD.WIDE.U32 R18, R23, -0x7fffffff, R18 ;  /* 0x8000000117127825 */ /* 0x000fc800078e0012 */
[----:B------:R-:W-:Y:S01]  /*01e0*/  IMAD R10, R10, -0x7fffffff, RZ ;  /* 0x800000010a0a7824 */ /* 0x000fe200078e02ff */
[----:B------:R-:W-:Y:S01]  /*01f0*/  DFMA R6, R6, R8, R6 ;  /* 0x000000080606722b */ /* 0x000fe20000000006 */
[----:B------:R-:W-:-:S03]  /*0200*/  IMAD.MOV.U32 R22, RZ, RZ, R18 ;  /* 0x000000ffff167224 */ /* 0x000fc600078e0012 */
[----:B------:R-:W-:-:S04]  /*0210*/  IADD3 R23, PT, PT, R19, -R23, R10 ;  /* 0x8000001713177210 */ /* 0x000fc80007ffe00a */
[C---:B------:R-:W-:Y:S01]  /*0220*/  DFMA R10, R6.reuse, -R2, 1 ;  /* 0x3ff00000060a742b */ /* 0x040fe20000000802 */
[----:B------:R-:W0:Y:S07]  /*0230*/  I2F.F64.U64 R8, R22 ;  /* 0x0000001600087312 */ /* 0x000e2e0000301800 */
[----:B------:R-:W-:-:S08]  /*0240*/  DFMA R10, R6, R10, R6 ;  /* 0x0000000a060a722b */ /* 0x000fd00000000006 */
[----:B0-----:R-:W-:Y:S01]  /*0250*/  DMUL R6, R8, R10 ;  /* 0x0000000a08067228 */ /* 0x001fe20000000000 */
[----:B------:R-:W-:-:S07]  /*0260*/  FSETP.GEU.AND P1, PT, |R9|, 6.5827683646048100446e-37, PT ;  /* 0x036000000900780b */ /* 0x000fce0003f2e200 */
[----:B------:R-:W-:-:S08]  /*0270*/  DFMA R2, R6, -R2, R8 ;  /* 0x800000020602722b */ /* 0x000fd00000000008 */
[----:B------:R-:W-:-:S10]  /*0280*/  DFMA R2, R10, R2, R6 ;  /* 0x000000020a02722b */ /* 0x000fd40000000006 */
[----:B------:R-:W-:-:S05]  /*0290*/  FFMA R0, RZ, 27.999998092651367188, R3 ;  /* 0x41dfffffff007823 */ /* 0x000fca0000000003 */
[----:B------:R-:W-:Y:S02]  /*02a0*/  FSETP.GT.AND P0, PT, |R0|, 1.469367938527859385e-39, PT ;  /* 0x001000000000780b */ /* 0x000fe40003f04200 */
[----:B------:R-:W-:-:S11]  /*02b0*/  MOV R0, 0x41dfffff ;  /* 0x41dfffff00007802 */ /* 0x000fd60000000f00 */
[----:B------:R-:W-:Y:S05]  /*02c0*/  @P0 BRA P1, `(.L_x_1) ;  /* 0x0000000000180947 */ /* 0x000fea0000800000 */
[----:B------:R-:W-:Y:S01]  /*02d0*/  IMAD.MOV.U32 R7, RZ, RZ, R8 ;  /* 0x000000ffff077224 */ /* 0x000fe200078e0008 */
[----:B------:R-:W-:Y:S01]  /*02e0*/  MOV R5, 0x310 ;  /* 0x0000031000057802 */ /* 0x000fe20000000f00 */
[----:B------:R-:W-:-:S07]  /*02f0*/  IMAD.MOV.U32 R6, RZ, RZ, R9 ;  /* 0x000000ffff067224 */ /* 0x000fce00078e0009 */
[----:B------:R-:W-:Y:S05]  /*0300*/  CALL.REL.NOINC `($__internal_0_$__cuda_sm20_div_rn_f64_full) ;  /* 0x00000014000c7944 */ /* 0x000fea0003c00000 */
[----:B------:R-:W-:Y:S01]  /*0310*/  MOV R2, R7 ;  /* 0x0000000700027202 */ /* 0x000fe20000000f00 */
[----:B------:R-:W-:-:S07]  /*0320*/  IMAD.MOV.U32 R3, RZ, RZ, R6 ;  /* 0x000000ffff037224 */ /* 0x000fce00078e0006 */
.L_x_1:
[----:B------:R-:W-:Y:S05]  /*0330*/  BSYNC.RECONVERGENT B0 ;  /* 0x0000000000007941 */ /* 0x000fea0003800200 */
.L_x_0:
[----:B------:R-:W-:Y:S01]  /*0340*/  IMAD.WIDE.U32 R18, R18, 0x41a7, RZ ;  /* 0x000041a712127825 */ /* 0x000fe200078e00ff */
[----:B------:R-:W0:Y:S03]  /*0350*/  MUFU.RCP64H R9, 2.14748262400000000000e+09 ;  /* 0x41dfffff00097908 */ /* 0x000e260000001800 */
[----:B------:R-:W-:Y:S01]  /*0360*/  HFMA2 R8, -RZ, RZ, 0, 5.9604644775390625e-08 ;  /* 0x00000001ff087431 */ /* 0x000fe200000001ff */
[----:B------:R-:W-:Y:S01]  /*0370*/  BSSY.RECONVERGENT B0, `(.L_x_2) ;  /* 0x0000026000007945 */ /* 0x000fe20003800200 */
[----:B------:R-:W-:Y:S02]  /*0380*/  IMAD R23, R23, 0x41a7, RZ ;  /* 0x000041a717177824 */ /* 0x000fe400078e02ff */
[----:B------:R-:W-:-:S04]  /*0390*/  IMAD.WIDE.U32 R10, R18, 0x8001, RZ ;  /* 0x00008001120a7825 */ /* 0x000fc800078e00ff */
[----:B------:R-:W-:-:S04]  /*03a0*/  IMAD.IADD R19, R19, 0x1, R23 ;  /* 0x0000000113137824 */ /* 0x000fc800078e0217 */
        /* <DEDUP_REMOVED lines=25> */
[----:B------:R-:W-:-:S13]  /*0540*/  FSETP.GT.AND P0, PT, |R5|, 1.469367938527859385e-39, PT ;  /* 0x001000000500780b */ /* 0x000fda0003f04200 */
[----:B------:R-:W-:Y:S05]  /*0550*/  @P0 BRA P1, `(.L_x_3) ;  /* 0x00000000001c0947 */ /* 0x000fea0000800000 */
[----:B------:R-:W-:Y:S01]  /*0560*/  MOV R7, R8 ;  /* 0x0000000800077202 */ /* 0x000fe20000000f00 */
[----:B------:R-:W-:Y:S01]  /*0570*/  IMAD.MOV.U32 R6, RZ, RZ, R9 ;  /* 0x000000ffff067224 */ /* 0x000fe200078e0009 */
[----:B------:R-:W-:-:S07]  /*0580*/  MOV R5, 0x5a0 ;  /* 0x000005a000057802 */ /* 0x000fce0000000f00 */
[----:B------:R-:W-:Y:S05]  /*0590*/  CALL.REL.NOINC `($__internal_0_$__cuda_sm20_div_rn_f64_full) ;  /* 0x0000001000687944 */ /* 0x000fea0003c00000 */
[----:B------:R-:W-:-:S04]  /*05a0*/  LOP3.LUT R7, R7, R6, RZ, 0x3c, !PT ;  /* 0x0000000607077212 */ /* 0x000fc800078e3cff */
[----:B------:R-:W-:-:S04]  /*05b0*/  LOP3.LUT R6, R7, R6, RZ, 0x3c, !PT ;  /* 0x0000000607067212 */ /* 0x000fc800078e3cff */
[----:B------:R-:W-:-:S07]  /*05c0*/  LOP3.LUT R7, R7, R6, RZ, 0x3c, !PT ;  /* 0x0000000607077212 */ /* 0x000fce00078e3cff */
.L_x_3:
[----:B------:R-:W-:Y:S05]  /*05d0*/  BSYNC.RECONVERGENT B0 ;  /* 0x0000000000007941 */ /* 0x000fea0003800200 */
.L_x_2:
[----:B------:R-:W-:Y:S01]  /*05e0*/  IMAD.WIDE.U32 R18, R18, 0x41a7, RZ ;  /* 0x000041a712127825 */ /* 0x000fe200078e00ff */
[----:B------:R-:W0:Y:S03]  /*05f0*/  MUFU.RCP64H R9, 2.14748262400000000000e+09 ;  /* 0x41dfffff00097908 */ /* 0x000e260000001800 */
[----:B------:R-:W-:Y:S01]  /*0600*/  HFMA2 R8, -RZ, RZ, 0, 5.9604644775390625e-08 ;  /* 0x00000001ff087431 */ /* 0x000fe200000001ff */
[----:B------:R-:W-:Y:S01]  /*0610*/  DMUL R6, R6, R6 ;  /* 0x0000000606067228 */ /* 0x000fe20000000000 */
[----:B------:R-:W-:Y:S01]  /*0620*/  IMAD R23, R23, 0x41a7, RZ ;  /* 0x000041a717177824 */ /* 0x000fe200078e02ff */
[----:B------:R-:W-:Y:S01]  /*0630*/  BSSY.RECONVERGENT B0, `(.L_x_4) ;  /* 0x0000028000007945 */ /* 0x000fe20003800200 */
[----:B------:R-:W-:-:S04]  /*0640*/  IMAD.WIDE.U32 R12, R18, 0x8001, RZ ;  /* 0x00008001120c7825 */ /* 0x000fc800078e00ff */
[----:B------:R-:W-:Y:S01]  /*0650*/  IMAD.IADD R19, R19, 0x1, R23 ;  /* 0x0000000113137824 */ /* 0x000fe200078e0217 */
[----:B------:R-:W-:Y:S01]  /*0660*/  DFMA R6, R2, R2, R6 ;  /* 0x000000020206722b */ /* 0x000fe20000000006 */
[----:B------:R-:W-:Y:S02]  /*0670*/  IADD3 R23, PT, PT, R16, 0x1, RZ ;  /* 0x0000000110177810 */ /* 0x000fe40007ffe0ff */
[----:B------:R-:W-:-:S04]  /*0680*/  IMAD.WIDE.U32 R10, R19, 0x8001, RZ ;  /* 0x00008001130a7825 */ /* 0x000fc800078e00ff */
[----:B------:R-:W-:Y:S01]  /*0690*/  IMAD.WIDE.U32 R14, P0, R18, 0x4000, R10 ;  /* 0x00004000120e7825 */ /* 0x000fe2000780000a */
[----:B------:R-:W-:-:S03]  /*06a0*/  MOV R10, 0xffc00000 ;  /* 0xffc00000000a7802 */ /* 0x000fc60000000f00 */
[----:B------:R-:W-:Y:S01]  /*06b0*/  IMAD.MOV.U32 R11, RZ, RZ, 0x41dfffff ;  /* 0x41dfffffff0b7424 */ /* 0x000fe200078e00ff */
[----:B------:R-:W-:Y:S01]  /*06c0*/  IADD3 RZ, P1, PT, R13, R14, RZ ;  /* 0x0000000e0dff7210 */ /* 0x000fe20007f3e0ff */
[----:B------:R-:W-:Y:S01]  /*06d0*/  IMAD.X R13, RZ, RZ, RZ, P0 ;  /* 0x000000ffff0d7224 */ /* 0x000fe200000e06ff */
[----:B------:R-:W-:Y:S01]  /*06e0*/  DSETP.GTU.AND P0, PT, R6, 1, PT ;  /* 0x3ff000000600742a */ /* 0x000fe20003f0c000 */
[----:B------:R-:W-:Y:S02]  /*06f0*/  IMAD.MOV.U32 R12, RZ, RZ, R15 ;  /* 0x000000ffff0c7224 */ /* 0x000fe400078e000f */
[----:B0-----:R-:W-:Y:S02]  /*0700*/  DFMA R20, R8, -R10, 1 ;  /* 0x3ff000000814742b */ /* 0x001fe4000000080a */
[----:B------:R-:W-:-:S05]  /*0710*/  IMAD.WIDE.U32.X R14, R19, 0x4000, R12, P1 ;  /* 0x00004000130e7825 */ /* 0x000fca00008e040c */
[--C-:B------:R-:W-:Y:S01]  /*0720*/  SHF.R.U64 R25, R14, 0xd, R15.reuse ;  /* 0x0000000d0e197819 */ /* 0x100fe2000000120f */
[----:B------:R-:W-:Y:S01]  /*0730*/  DFMA R12, R20, R20, R20 ;  /* 0x00000014140c722b */ /* 0x000fe20000000014 */
[----:B------:R-:W-:Y:S02]  /*0740*/  SHF.R.U32.HI R14, RZ, 0xd, R15 ;  /* 0x0000000dff0e7819 */ /* 0x000fe4000001160f */
[----:B------:R-:W-:Y:S02]  /*0750*/  @P0 IMAD.MOV R23, RZ, RZ, R16 ;  /* 0x000000ffff170224 */ /* 0x000fe400078e0210 */
[----:B------:R-:W-:-:S03]  /*0760*/  IMAD.WIDE.U32 R18, R25, -0x7fffffff, R18 ;  /* 0x8000000119127825 */ /* 0x000fc600078e0012 */
[----:B------:R-:W-:Y:S01]  /*0770*/  DFMA R12, R8, R12, R8 ;  /* 0x0000000c080c722b */ /* 0x000fe20000000008 */
[----:B------:R-:W-:Y:S02]  /*0780*/  IMAD R14, R14, -0x7fffffff, RZ ;  /* 0x800000010e0e7824 */ /* 0x000fe400078e02ff */
[----:B------:R-:W-:-:S03]  /*0790*/  IMAD.MOV.U32 R24, RZ, RZ, R18 ;  /* 0x000000ffff187224 */ /* 0x000fc600078e0012 */
[----:B------:R-:W-:Y:S02]  /*07a0*/  IADD3 R25, PT, PT, R19, -R25, R14 ;  /* 0x8000001913197210 */ /* 0x000fe40007ffe00e */
[C---:B------:R-:W-:Y:S02]  /*07b0*/  DFMA R14, R12.reuse, -R10, 1 ;  /* 0x3ff000000c0e742b */ /* 0x040fe4000000080a */
[----:B------:R-:W0:Y:S06]  /*07c0*/  I2F.F64.U64 R8, R24 ;  /* 0x0000001800087312 */ /* 0x000e2c0000301800 */
        /* <DEDUP_REMOVED lines=8> */
[----:B------:R-:W-:Y:S01]  /*0850*/  IMAD.MOV.U32 R7, RZ, RZ, R8 ;  /* 0x000000ffff077224 */ /* 0x000fe200078e0008 */
[----:B------:R-:W-:Y:S02]  /*0860*/  MOV R6, R9 ;  /* 0x0000000900067202 */ /* 0x000fe40000000f00 */
[----:B------:R-:W-:-:S07]  /*0870*/  MOV R5, 0x890 ;  /* 0x0000089000057802 */ /* 0x000fce0000000f00 */
[----:B------:R-:W-:Y:S05]  /*0880*/  CALL.REL.NOINC `($__internal_0_$__cuda_sm20_div_rn_f64_full) ;  /* 0x0000000c00ac7944 */ /* 0x000fea0003c00000 */
[----:B------:R-:W-:Y:S02]  /*0890*/  IMAD.MOV.U32 R2, RZ, RZ, R7 ;  /* 0x000000ffff027224 */ /* 0x000fe400078e0007 */
[----:B------:R-:W-:-:S07]  /*08a0*/  IMAD.MOV.U32 R3, RZ, RZ, R6 ;  /* 0x000000ffff037224 */ /* 0x000fce00078e0006 */
.L_x_5:
[----:B------:R-:W-:Y:S05]  /*08b0*/  BSYNC.RECONVERGENT B0 ;  /* 0x0000000000007941 */ /* 0x000fea0003800200 */
.L_x_4:
[----:B------:R-:W-:Y:S01]  /*08c0*/  IMAD.WIDE.U32 R18, R18, 0x41a7, RZ ;  /* 0x000041a712127825 */ /* 0x000fe200078e00ff */
[----:B------:R-:W0:Y:S01]  /*08d0*/  MUFU.RCP64H R9, 2.14748262400000000000e+09 ;  /* 0x41dfffff00097908 */ /* 0x000e220000001800 */
[----:B------:R-:W-:Y:S02]  /*08e0*/  BSSY.RECONVERGENT B0, `(.L_x_6) ;  /* 0x0000027000007945 */ /* 0x000fe40003800200 */
[----:B------:R-:W-:Y:S02]  /*08f0*/  IMAD R25, R25, 0x41a7, RZ ;  /* 0x000041a719197824 */ /* 0x000fe400078e02ff */
[----:B------:R-:W-:-:S03]  /*0900*/  IMAD.WIDE.U32 R10, R18, 0x8001, RZ ;  /* 0x00008001120a7825 */ /* 0x000fc600078e00ff */
[----:B------:R-:W-:Y:S01]  /*0910*/  IADD3 R19, PT, PT, R19, R25, RZ ;  /* 0x0000001913137210 */ /* 0x000fe20007ffe0ff */
[----:B------:R-:W-:-:S04]  /*0920*/  IMAD.MOV.U32 R8, RZ, RZ, 0x1 ;  /* 0x00000001ff087424 */ /* 0x000fc800078e00ff */
[----:B------:R-:W-:-:S04]  /*0930*/  IMAD.WIDE.U32 R6, R19, 0x8001, RZ ;  /* 0x0000800113067825 */ /* 0x000fc800078e00ff */
[----:B------:R-:W-:-:S04]  /*0940*/  IMAD.WIDE.U32 R12, P0, R18, 0x4000, R6 ;  /* 0x00004000120c7825 */ /* 0x000fc80007800006 */
[----:B------:R-:W-:Y:S01]  /*0950*/  IMAD.MOV.U32 R6, RZ, RZ, -0x400000 ;  /* 0xffc00000ff067424 */ /* 0x000fe200078e00ff */
[----:B------:R-:W-:Y:S01]  /*0960*/  IADD3 RZ, P1, PT, R11, R12, RZ ;  /* 0x0000000c0bff7210 */ /* 0x000fe20007f3e0ff */
[----:B------:R-:W-:Y:S01]  /*0970*/  IMAD.MOV.U32 R7, RZ, RZ, 0x41dfffff ;  /* 0x41dfffffff077424 */ /* 0x000fe200078e00ff */
[----:B------:R-:W-:Y:S01]  /*0980*/  IADD3.X R11, PT, PT, RZ, RZ, RZ, P0, !PT ;  /* 0x000000ffff0b7210 */ /* 0x000fe200007fe4ff */
[----:B------:R-:W-:-:S04]  /*0990*/  IMAD.MOV.U32 R10, RZ, RZ, R13 ;  /* 0x000000ffff0a7224 */ /* 0x000fc800078e000d */
[----:B0-----:R-:W-:Y:S01]  /*09a0*/  DFMA R14, R8, -R6, 1 ;  /* 0x3ff00000080e742b */ /* 0x001fe20000000806 */
[----:B------:R-:W-:-:S05]  /*09b0*/  IMAD.WIDE.U32.X R10, R19, 0x4000, R10, P1 ;  /* 0x00004000130a7825 */ /* 0x000fca00008e040a */
[--C-:B------:R-:W-:Y:S02]  /*09c0*/  SHF.R.U64 R5, R10, 0xd, R11.reuse ;  /* 0x0000000d0a057819 */ /* 0x100fe4000000120b */
[----:B------:R-:W-:Y:S01]  /*09d0*/  DFMA R14, R14, R14, R14 ;  /* 0x0000000e0e0e722b */ /* 0x000fe2000000000e */
[----:B------:R-:W-:Y:S02]  /*09e0*/  SHF.R.U32.HI R10, RZ, 0xd, R11 ;  /* 0x0000000dff0a7819 */ /* 0x000fe4000001160b */
[----:B------:R-:W-:-:S04]  /*09f0*/  IMAD.WIDE.U32 R16, R5, -0x7fffffff, R18 ;  /* 0x8000000105107825 */ /* 0x000fc800078e0012 */
[----:B------:R-:W-:Y:S01]  /*0a00*/  IMAD R10, R10, -0x7fffffff, RZ ;  /* 0x800000010a0a7824 */ /* 0x000fe200078e02ff */
[----:B------:R-:W-:Y:S01]  /*0a10*/  DFMA R14, R8, R14, R8 ;  /* 0x0000000e080e722b */ /* 0x000fe20000000008 */
[----:B------:R-:W-:-:S03]  /*0a20*/  MOV R18, R16 ;  /* 0x0000001000127202 */ /* 0x000fc60000000f00 */
        /* <DEDUP_REMOVED lines=12> */
[----:B------:R-:W-:Y:S01]  /*0af0*/  MOV R5, 0xb20 ;  /* 0x00000b2000057802 */ /* 0x000fe20000000f00 */
[----:B------:R-:W-:-:S07]  /*0b00*/  IMAD.MOV.U32 R6, RZ, RZ, R9 ;  /* 0x000000ffff067224 */ /* 0x000fce00078e0009 */
[----:B------:R-:W-:Y:S05]  /*0b10*/  CALL.REL.NOINC `($__internal_0_$__cuda_sm20_div_rn_f64_full) ;  /* 0x0000000c00087944 */ /* 0x000fea0003c00000 */
[----:B------:R-:W-:-:S04]  /*0b20*/  LOP3.LUT R7, R7, R6, RZ, 0x3c, !PT ;  /* 0x0000000607077212 */ /* 0x000fc800078e3cff */
[----:B------:R-:W-:-:S04]  /*0b30*/  LOP3.LUT R6, R7, R6, RZ, 0x3c, !PT ;  /* 0x0000000607067212 */ /* 0x000fc800078e3cff */
[----:B------:R-:W-:-:S07]  /*0b40*/  LOP3.LUT R7, R7, R6, RZ, 0x3c, !PT ;  /* 0x0000000607077212 */ /* 0x000fce00078e3cff */
.L_x_7:
[----:B------:R-:W-:Y:S05]  /*0b50*/  BSYNC.RECONVERGENT B0 ;  /* 0x0000000000007941 */ /* 0x000fea0003800200 */
.L_x_6:
[----:B------:R-:W-:Y:S01]  /*0b60*/  IMAD.WIDE.U32 R16, R16, 0x41a7, RZ ;  /* 0x000041a710107825 */ /* 0x000fe200078e00ff */
[----:B------:R-:W0:Y:S01]  /*0b70*/  MUFU.RCP64H R9, 2.14748262400000000000e+09 ;  /* 0x41dfffff00097908 */ /* 0x000e220000001800 */
[----:B------:R-:W-:Y:S01]  /*0b80*/  DMUL R6, R6, R6 ;  /* 0x0000000606067228 */ /* 0x000fe20000000000 */
[----:B------:R-:W-:Y:S01]  /*0b90*/  BSSY.RECONVERGENT B0, `(.L_x_8) ;  /* 0x000002a000007945 */ /* 0x000fe20003800200 */
[----:B------:R-:W-:Y:S02]  /*0ba0*/  IMAD R19, R19, 0x41a7, RZ ;  /* 0x000041a713137824 */ /* 0x000fe400078e02ff */
[----:B------:R-:W-:-:S03]  /*0bb0*/  IMAD.WIDE.U32 R12, R16, 0x8001, RZ ;  /* 0x00008001100c7825 */ /* 0x000fc600078e00ff */
[----:B------:R-:W-:Y:S01]  /*0bc0*/  IADD3 R17, PT, PT, R17, R19, RZ ;  /* 0x0000001311117210 */ /* 0x000fe20007ffe0ff */
[----:B------:R-:W-:Y:S01]  /*0bd0*/  IMAD.MOV.U32 R8, RZ, RZ, 0x1 ;  /* 0x00000001ff087424 */ /* 0x000fe200078e00ff */
[----:B------:R-:W-:Y:S01]  /*0be0*/  DFMA R6, R2, R2, R6 ;  /* 0x000000020206722b */ /* 0x000fe20000000006 */
[----:B------:R-:W-:Y:S02]  /*0bf0*/  VIADD R22, R23, 0x1 ;  /* 0x0000000117167836 */ /* 0x000fe40000000000 */
[----:B------:R-:W-:-:S04]  /*0c00*/  IMAD.WIDE.U32 R10, R17, 0x8001, RZ ;  /* 0x00008001110a7825 */ /* 0x000fc800078e00ff */
[----:B------:R-:W-:-:S04]  /*0c10*/  IMAD.WIDE.U32 R14, P0, R16, 0x4000, R10 ;  /* 0x00004000100e7825 */ /* 0x000fc8000780000a */
[----:B------:R-:W-:Y:S01]  /*0c20*/  IMAD.MOV.U32 R10, RZ, RZ, -0x400000 ;  /* 0xffc00000ff0a7424 */ /* 0x000fe200078e00ff */
[----:B------:R-:W-:Y:S01]  /*0c30*/  IADD3 RZ, P1, PT, R13, R14, RZ ;  /* 0x0000000e0dff7210 */ /* 0x000fe20007f3e0ff */
[----:B------:R-:W-:Y:S01]  /*0c40*/  IMAD.MOV.U32 R11, RZ, RZ, 0x41dfffff ;  /* 0x41dfffffff0b7424 */ /* 0x000fe200078e00ff */
[----:B------:R-:W-:Y:S01]  /*0c50*/  IADD3.X R13, PT, PT, RZ, RZ, RZ, P0, !PT ;  /* 0x000000ffff0d7210 */ /* 0x000fe200007fe4ff */
[----:B------:R-:W-:Y:S01]  /*0c60*/  IMAD.MOV.U32 R12, RZ, RZ, R15 ;  /* 0x000000ffff0c7224 */ /* 0x000fe200078e000f */
[----:B------:R-:W-:-:S03]  /*0c70*/  DSETP.GTU.AND P0, PT, R6, 1, PT ;  /* 0x3ff000000600742a */ /* 0x000fc60003f0c000 */
[----:B0-----:R-:W-:Y:S01]  /*0c80*/  DFMA R18, R8, -R10, 1 ;  /* 0x3ff000000812742b */ /* 0x001fe2000000080a */
[----:B------:R-:W-:-:S07]  /*0c90*/  IMAD.WIDE.U32.X R14, R17, 0x4000, R12, P1 ;  /* 0x00004000110e7825 */ /* 0x000fce00008e040c */
[----:B------:R-:W-:Y:S01]  /*0ca0*/  DFMA R12, R18, R18, R18 ;  /* 0x00000012120c722b */ /* 0x000fe20000000012 */
[----:B------:R-:W-:Y:S02]  /*0cb0*/  SHF.R.U64 R19, R14, 0xd, R15 ;  /* 0x0000000d0e137819 */ /* 0x000fe4000000120f */
[----:B------:R-:W-:Y:S01]  /*0cc0*/  @P0 IMAD.MOV R22, RZ, RZ, R23 ;  /* 0x000000ffff160224 */ /* 0x000fe200078e0217 */
[----:B------:R-:W-:Y:S02]  /*0cd0*/  SHF.R.U32.HI R14, RZ, 0xd, R15 ;  /* 0x0000000dff0e7819 */ /* 0x000fe4000001160f */
[----:B------:R-:W-:Y:S02]  /*0ce0*/  IMAD.WIDE.U32 R16, R19, -0x7fffffff, R16 ;  /* 0x8000000113107825 */ /* 0x000fe400078e0010 */
[----:B------:R-:W-:Y:S02]  /*0cf0*/  DFMA R12, R8, R12, R8 ;  /* 0x0000000c080c722b */ /* 0x000fe40000000008 */
[----:B------:R-:W-:Y:S01]  /*0d00*/  IMAD R14, R14, -0x7fffffff, RZ ;  /* 0x800000010e0e7824 */ /* 0x000fe200078e02ff */
[----:B------:R-:W-:-:S04]  /*0d10*/  MOV R18, R16 ;  /* 0x0000001000127202 */ /* 0x000fc80000000f00 */
[----:B------:R-:W-:Y:S01]  /*0d20*/  IADD3 R19, PT, PT, R17, -R19, R14 ;  /* 0x8000001311137210 */ /* 0x000fe20007ffe00e */
[----:B------:R-:W-:-:S03]  /*0d30*/  DFMA R14, R12, -R10, 1 ;  /* 0x3ff000000c0e742b */ /* 0x000fc6000000080a */
[----:B------:R-:W0:Y:S05]  /*0d40*/  I2F.F64.U64 R8, R18 ;  /* 0x0000001200087312 */ /* 0x000e2a0000301800 */
        /* <DEDUP_REMOVED lines=12> */
[----:B------:R-:W-:Y:S01]  /*0e10*/  IMAD.MOV.U32 R2, RZ, RZ, R7 ;  /* 0x000000ffff027224 */ /* 0x000fe200078e0007 */
[----:B------:R-:W-:-:S07]  /*0e20*/  MOV R3, R6 ;  /* 0x0000000600037202 */ /* 0x000fce0000000f00 */
.L_x_9:
[----:B------:R-:W-:Y:S05]  /*0e30*/  BSYNC.RECONVERGENT B0 ;  /* 0x0000000000007941 */ /* 0x000fea0003800200 */
.L_x_8:
[----:B------:R-:W-:Y:S01]  /*0e40*/  IMAD.WIDE.U32 R16, R16, 0x41a7, RZ ;  /* 0x000041a710107825 */ /* 0x000fe200078e00ff */
[----:B------:R-:W0:Y:S01]  /*0e50*/  MUFU.RCP64H R9, 2.14748262400000000000e+09 ;  /* 0x41dfffff00097908 */ /* 0x000e220000001800 */
[----:B------:R-:W-:Y:S02]  /*0e60*/  BSSY.RECONVERGENT B0, `(.L_x_10) ;  /* 0x0000027000007945 */ /* 0x000fe40003800200 */
[----:B------:R-:W-:Y:S02]  /*0e70*/  IMAD R19, R19, 0x41a7, RZ ;  /* 0x000041a713137824 */ /* 0x000fe400078e02ff */
[----:B------:R-:W-:Y:S02]  /*0e80*/  IMAD.MOV.U32 R8, RZ, RZ, 0x1 ;  /* 0x00000001ff087424 */ /* 0x000fe400078e00ff */
[----:B------:R-:W-:Y:S02]  /*0e90*/  IMAD.IADD R17, R17, 0x1, R19 ;  /* 0x0000000111117824 */ /* 0x000fe400078e0213 */
[----:B------:R-:W-:-:S04]  /*0ea0*/  IMAD.WIDE.U32 R10, R16, 0x8001, RZ ;  /* 0x00008001100a7825 */ /* 0x000fc800078e00ff */
[----:B------:R-:W-:-:S04]  /*0eb0*/  IMAD.WIDE.U32 R6, R17, 0x8001, RZ ;  /* 0x0000800111067825 */ /* 0x000fc800078e00ff */
[----:B------:R-:W-:Y:S01]  /*0ec0*/  IMAD.WIDE.U32 R12, P0, R16, 0x4000, R6 ;  /* 0x00004000100c7825 */ /* 0x000fe20007800006 */
[----:B------:R-:W-:-:S03]  /*0ed0*/  MOV R7, 0x41dfffff ;  /* 0x41dfffff00077802 */ /* 0x000fc60000000f00 */
[----:B------:R-:W-:Y:S01]  /*0ee0*/  IMAD.MOV.U32 R6, RZ, RZ, -0x400000 ;  /* 0xffc00000ff067424 */ /* 0x000fe200078e00ff */
[----:B------:R-:W-:Y:S01]  /*0ef0*/  IADD3 RZ, P1, PT, R11, R12, RZ ;  /* 0x0000000c0bff7210 */ /* 0x000fe20007f3e0ff */
[----:B------:R-:W-:Y:S01]  /*0f00*/  IMAD.X R11, RZ, RZ, RZ, P0 ;  /* 0x000000ffff0b7224 */ /* 0x000fe200000e06ff */
[----:B------:R-:W-:-:S03]  /*0f10*/  MOV R10, R13 ;  /* 0x0000000d000a7202 */ /* 0x000fc60000000f00 */
        /* <DEDUP_REMOVED lines=24> */
[----:B------:R-:W-:-:S04]  /*10a0*/  LOP3.LUT R7, R7, R6, RZ, 0x3c, !PT ;  /* 0x0000000607077212 */ /* 0x000fc800078e3cff */
[----:B------:R-:W-:-:S04]  /*10b0*/  LOP3.LUT R6, R7, R6, RZ, 0x3c, !PT ;  /* 0x0000000607067212 */ /* 0x000fc800078e3cff */
[----:B------:R-:W-:-:S07]  /*10c0*/  LOP3.LUT R7, R7, R6, RZ, 0x3c, !PT ;  /* 0x0000000607077212 */ /* 0x000fce00078e3cff */
.L_x_11:
[----:B------:R-:W-:Y:S05]  /*10d0*/  BSYNC.RECONVERGENT B0 ;  /* 0x0000000000007941 */ /* 0x000fea0003800200 */
.L_x_10:
[----:B------:R-:W-:Y:S01]  /*10e0*/  IMAD.WIDE.U32 R16, R16, 0x41a7, RZ ;  /* 0x000041a710107825 */ /* 0x000fe200078e00ff */
[----:B------:R-:W0:Y:S01]  /*10f0*/  MUFU.RCP64H R9, 2.14748262400000000000e+09 ;  /* 0x41dfffff00097908 */ /* 0x000e220000001800 */
[----:B------:R-:W-:Y:S01]  /*1100*/  DMUL R6, R6, R6 ;  /* 0x0000000606067228 */ /* 0x000fe20000000000 */
[----:B------:R-:W-:Y:S01]  /*1110*/  BSSY.RECONVERGENT B0, `(.L_x_12) ;  /* 0x000002a000007945 */ /* 0x000fe20003800200 */
[----:B------:R-:W-:Y:S02]  /*1120*/  IMAD R19, R19, 0x41a7, RZ ;  /* 0x000041a713137824 */ /* 0x000fe400078e02ff */
[----:B------:R-:W-:Y:S02]  /*1130*/  IMAD.MOV.U32 R8, RZ, RZ, 0x1 ;  /* 0x00000001ff087424 */ /* 0x000fe400078e00ff */
[----:B------:R-:W-:Y:S02]  /*1140*/  IMAD.IADD R17, R17, 0x1, R19 ;  /* 0x0000000111117824 */ /* 0x000fe400078e0213 */
[----:B------:R-:W-:Y:S01]  /*1150*/  IMAD.WIDE.U32 R12, R16, 0x8001, RZ ;  /* 0x00008001100c7825 */ /* 0x000fe200078e00ff */
[----:B------:R-:W-:-:S03]  /*1160*/  DFMA R6, R2, R2, R6 ;  /* 0x000000020206722b */ /* 0x000fc60000000006 */
[----:B------:R-:W-:-:S04]  /*1170*/  IMAD.WIDE.U32 R10, R17, 0x8001, RZ ;  /* 0x00008001110a7825 */ /* 0x000fc800078e00ff */
[----:B------:R-:W-:Y:S02]  /*1180*/  VIADD R23, R22, 0x1 ;  /* 0x0000000116177836 */ /* 0x000fe40000000000 */
[----:B------:R-:W-:Y:S01]  /*1190*/  IMAD.WIDE.U32 R14, P0, R16, 0x4000, R10 ;  /* 0x00004000100e7825 */ /* 0x000fe2000780000a */
[----:B------:R-:W-:-:S03]  /*11a0*/  MOV R11, 0x41dfffff ;  /* 0x41dfffff000b7802 */ /* 0x000fc60000000f00 */
[----:B------:R-:W-:Y:S01]  /*11b0*/  IMAD.MOV.U32 R10, RZ, RZ, -0x400000 ;  /* 0xffc00000ff0a7424 */ /* 0x000fe200078e00ff */
[----:B------:R-:W-:Y:S01]  /*11c0*/  IADD3 RZ, P1, PT, R13, R14, RZ ;  /* 0x0000000e0dff7210 */ /* 0x000fe20007f3e0ff */
[----:B------:R-:W-:Y:S01]  /*11d0*/  IMAD.X R13, RZ, RZ, RZ, P0 ;  /* 0x000000ffff0d7224 */ /* 0x000fe200000e06ff */
[----:B------:R-:W-:Y:S01]  /*11e0*/  MOV R12, R15 ;  /* 0x0000000f000c7202 */ /* 0x000fe20000000f00 */
[----:B------:R-:W-:Y:S02]  /*11f0*/  DSETP.GTU.AND P0, PT, R6, 1, PT ;  /* 0x3ff000000600742a */ /* 0x000fe40003f0c000 */
[----:B0-----:R-:W-:Y:S02]  /*1200*/  DFMA R18, R8, -R10, 1 ;  /* 0x3ff000000812742b */ /* 0x001fe4000000080a */
[----:B------:R-:W-:-:S06]  /*1210*/  IMAD.WIDE.U32.X R14, R17, 0x4000, R12, P1 ;  /* 0x00004000110e7825 */ /* 0x000fcc00008e040c */
[----:B------:R-:W-:Y:S01]  /*1220*/  DFMA R12, R18, R18, R18 ;  /* 0x00000012120c722b */ /* 0x000fe20000000012 */
[--C-:B------:R-:W-:Y:S02]  /*1230*/  SHF.R.U64 R19, R14, 0xd, R15.reuse ;  /* 0x0000000d0e137819 */ /* 0x100fe4000000120f */
[----:B------:R-:W-:Y:S02]  /*1240*/  SHF.R.U32.HI R14, RZ, 0xd, R15 ;  /* 0x0000000dff0e7819 */ /* 0x000fe4000001160f */
[----:B------:R-:W-:Y:S01]  /*1250*/  @P0 IADD3 R23, PT, PT, R22, RZ, RZ ;  /* 0x000000ff16170210 */ /* 0x000fe20007ffe0ff */
[----:B------:R-:W-:Y:S02]  /*1260*/  IMAD.WIDE.U32 R16, R19, -0x7fffffff, R16 ;  /* 0x8000000113107825 */ /* 0x000fe400078e0010 */
[----:B------:R-:W-:Y:S02]  /*1270*/  DFMA R12, R8, R12, R8 ;  /* 0x0000000c080c722b */ /* 0x000fe40000000008 */
[----:B------:R-:W-:-:S02]  /*1280*/  IMAD R14, R14, -0x7fffffff, RZ ;  /* 0x800000010e0e7824 */ /* 0x000fc400078e02ff */
[----:B------:R-:W-:-:S03]  /*1290*/  IMAD.MOV.U32 R18, RZ, RZ, R16 ;  /* 0x000000ffff127224 */ /* 0x000fc600078e0010 */
        /* <DEDUP_REMOVED lines=15> */
[----:B------:R-:W-:Y:S01]  /*1390*/  MOV R2, R7 ;  /* 0x0000000700027202 */ /* 0x000fe20000000f00 */
[----:B------:R-:W-:-:S07]  /*13a0*/  IMAD.MOV.U32 R3, RZ, RZ, R6 ;  /* 0x000000ffff037224 */ /* 0x000fce00078e0006 */
.L_x_13:
[----:B------:R-:W-:Y:S05]  /*13b0*/  BSYNC.RECONVERGENT B0 ;  /* 0x0000000000007941 */ /* 0x000fea0003800200 */
.L_x_12:
        /* <DEDUP_REMOVED lines=41> */
.L_x_15:
[----:B------:R-:W-:Y:S05]  /*1650*/  BSYNC.RECONVERGENT B0 ;  /* 0x0000000000007941 */ /* 0x000fea0003800200 */
.L_x_14:
[----:B------:R-:W-:Y:S01]  /*1660*/  DMUL R6, R6, R6 ;  /* 0x0000000606067228 */ /* 0x000fe20000000000 */
[----:B------:R-:W-:-:S07]  /*1670*/  VIADD R16, R23, 0x1 ;  /* 0x0000000117107836 */ /* 0x000fce0000000000 */
[----:B------:R-:W-:-:S08]  /*1680*/  DFMA R6, R2, R2, R6 ;  /* 0x000000020206722b */ /* 0x000fd00000000006 */
[----:B------:R-:W-:-:S14]  /*1690*/  DSETP.GTU.AND P0, PT, R6, 1, PT ;  /* 0x3ff000000600742a */ /* 0x000fdc0003f0c000 */
[----:B------:R-:W-:Y:S01]  /*16a0*/  @P0 IADD3 R16, PT, PT, R23, RZ, RZ ;  /* 0x000000ff17100210 */ /* 0x000fe20007ffe0ff */
[----:B------:R-:W-:Y:S06]  /*16b0*/  BRA.U UP0, `(.L_x_16) ;  /* 0xffffffe900747547 */ /* 0x000fec000b83ffff */
[----:B------:R-:W-:Y:S01]  /*16c0*/  I2FP.F32.U32 R16, R16 ;  /* 0x0000001000107245 */ /* 0x000fe20000201000 */
[----:B------:R-:W0:Y:S04]  /*16d0*/  LDC.64 R6, c[0x0][0x380] ;  /* 0x0000e000ff067b82 */ /* 0x000e280000000a00 */
[----:B------:R-:W-:-:S04]  /*16e0*/  FMUL R16, R16, 4 ;  /* 0x4080000010107820 */ /* 0x000fc80000400000 */
[----:B------:R-:W1:Y:S02]  /*16f0*/  F2F.F64.F32 R2, R16 ;  /* 0x0000001000027310 */ /* 0x000e640000201800 */
[----:B-1----:R-:W-:Y:S01]  /*1700*/  DMUL R2, R2, 0.000244140625 ;  /* 0x3f30000002027828 */ /* 0x002fe20000000000 */
[----:B0-----:R-:W-:-:S06]  /*1710*/  IMAD.WIDE.U32 R4, R4, 0x8, R6 ;  /* 0x0000000804047825 */ /* 0x001fcc00078e0006 */
[----:B------:R-:W-:Y:S01]  /*1720*/  STG.E.64 desc[UR6][R4.64], R2 ;  /* 0x0000000204007986 */ /* 0x000fe2000c101b06 */
[----:B------:R-:W-:Y:S05]  /*1730*/  EXIT ;  /* 0x000000000000794d */ /* 0x000fea0003800000 */
        .weak           $__internal_0_$__cuda_sm20_div_rn_f64_full
        .type           $__internal_0_$__cuda_sm20_div_rn_f64_full,@function
        .size           $__internal_0_$__cuda_sm20_div_rn_f64_full,(.L_x_25 - $__internal_0_$__cuda_sm20_div_rn_f64_full)
$__internal_0_$__cuda_sm20_div_rn_f64_full:
[C---:B------:R-:W-:Y:S01]  /*1740*/  FSETP.GEU.AND P0, PT, |R0|.reuse, 1.469367938527859385e-39, PT ;  /* 0x001000000000780b */ /* 0x040fe20003f0e200 */
[----:B------:R-:W-:Y:S01]  /*1750*/  IMAD.U32 R12, RZ, RZ, UR5 ;  /* 0x00000005ff0c7e24 */ /* 0x000fe2000f8e00ff */
[----:B------:R-:W-:Y:S01]  /*1760*/  MOV R13, R0 ;  /* 0x00000000000d7202 */ /* 0x000fe20000000f00 */
[----:B------:R-:W-:Y:S01]  /*1770*/  IMAD.U32 R10, RZ, RZ, UR5 ;  /* 0x00000005ff0a7e24 */ /* 0x000fe2000f8e00ff */
[----:B------:R-:W-:Y:S01]  /*1780*/  LOP3.LUT R8, R0, 0x800fffff, RZ, 0xc0, !PT ;  /* 0x800fffff00087812 */ /* 0x000fe200078ec0ff */
[----:B------:R-:W-:Y:S01]  /*1790*/  IMAD.MOV.U32 R29, RZ, RZ, R6 ;  /* 0x000000ffff1d7224 */ /* 0x000fe200078e0006 */
[----:B------:R-:W-:Y:S01]  /*17a0*/  MOV R20, 0x1 ;  /* 0x0000000100147802 */ /* 0x000fe20000000f00 */
[----:B------:R-:W-:Y:S01]  /*17b0*/  IMAD.MOV.U32 R28, RZ, RZ, R7 ;  /* 0x000000ffff1c7224 */ /* 0x000fe200078e0007 */
[----:B------:R-:W-:Y:S01]  /*17c0*/  LOP3.LUT R11, R8, 0x3ff00000, RZ, 0xfc, !PT ;  /* 0x3ff00000080b7812 */ /* 0x000fe200078efcff */
[----:B------:R-:W-:Y:S01]  /*17d0*/  BSSY.RECONVERGENT B1, `(.L_x_17) ;  /* 0x0000057000017945 */ /* 0x000fe20003800200 */
[----:B------:R-:W-:-:S02]  /*17e0*/  FSETP.GEU.AND P2, PT, |R29|, 1.469367938527859385e-39, PT ;  /* 0x001000001d00780b */ /* 0x000fc40003f4e200 */
[----:B------:R-:W-:Y:S01]  /*17f0*/  LOP3.LUT R6, R29, 0x7ff00000, RZ, 0xc0, !PT ;  /* 0x7ff000001d067812 */ /* 0x000fe200078ec0ff */
[----:B------:R-:W-:Y:S01]  /*1800*/  @!P0 DMUL R10, R12, 8.98846567431157953865e+307 ;  /* 0x7fe000000c0a8828 */ /* 0x000fe20000000000 */
[----:B------:R-:W-:Y:S02]  /*1810*/  LOP3.LUT R9, R0, 0x7ff00000, RZ, 0xc0, !PT ;  /* 0x7ff0000000097812 */ /* 0x000fe400078ec0ff */
[----:B------:R-:W-:Y:S02]  /*1820*/  MOV R26, R28 ;  /* 0x0000001c001a7202 */ /* 0x000fe40000000f00 */
[----:B------:R-:W-:Y:S01]  /*1830*/  ISETP.GE.U32.AND P1, PT, R6, R9, PT ;  /* 0x000000090600720c */ /* 0x000fe20003f26070 */
[----:B------:R-:W0:Y:S04]  /*1840*/  MUFU.RCP64H R21, R11 ;  /* 0x0000000b00157308 */ /* 0x000e280000001800 */
[----:B------:R-:W-:-:S02]  /*1850*/  @!P2 LOP3.LUT R7, R13, 0x7ff00000, RZ, 0xc0, !PT ;  /* 0x7ff000000d07a812 */ /* 0x000fc400078ec0ff */
[----:B------:R-:W-:Y:S02]  /*1860*/  @!P0 LOP3.LUT R9, R11, 0x7ff00000, RZ, 0xc0, !PT ;  /* 0x7ff000000b098812 */ /* 0x000fe400078ec0ff */
[----:B------:R-:W-:Y:S01]  /*1870*/  @!P2 ISETP.GE.U32.AND P3, PT, R6, R7, PT ;  /* 0x000000070600a20c */ /* 0x000fe20003f66070 */
[----:B------:R-:W-:-:S05]  /*1880*/  IMAD.MOV.U32 R7, RZ, RZ, 0x1ca00000 ;  /* 0x1ca00000ff077424 */ /* 0x000fca00078e00ff */
[----:B------:R-:W-:Y:S01]  /*1890*/  SEL R8, R7, 0x63400000, !P1 ;  /* 0x6340000007087807 */ /* 0x000fe20004800000 */
[----:B0-----:R-:W-:-:S03]  /*18a0*/  DFMA R14, R20, -R10, 1 ;  /* 0x3ff00000140e742b */ /* 0x001fc6000000080a */
[----:B------:R-:W-:Y:S02]  /*18b0*/  LOP3.LUT R27, R8, 0x800fffff, R29, 0xf8, !PT ;  /* 0x800fffff081b7812 */ /* 0x000fe400078ef81d */
[----:B------:R-:W-:-:S03]  /*18c0*/  MOV R8, R6 ;  /* 0x0000000600087202 */ /* 0x000fc60000000f00 */
[----:B------:R-:W-:-:S08]  /*18d0*/  DFMA R14, R14, R14, R14 ;  /* 0x0000000e0e0e722b */ /* 0x000fd0000000000e */
[----:B------:R-:W-:Y:S01]  /*18e0*/  DFMA R20, R20, R14, R20 ;  /* 0x0000000e1414722b */ /* 0x000fe20000000014 */
[----:B------:R-:W-:-:S04]  /*18f0*/  @!P2 SEL R14, R7, 0x63400000, !P3 ;  /* 0x63400000070ea807 */ /* 0x000fc80005800000 */
[----:B------:R-:W-:-:S03]  /*1900*/  @!P2 LOP3.LUT R14, R14, 0x80000000, R29, 0xf8, !PT ;  /* 0x800000000e0ea812 */ /* 0x000fc600078ef81d */
[----:B------:R-:W-:Y:S01]  /*1910*/  DFMA R30, R20, -R10, 1 ;  /* 0x3ff00000141e742b */ /* 0x000fe2000000080a */
[----:B------:R-:W-:Y:S01]  /*1920*/  @!P2 LOP3.LUT R15, R14, 0x100000, RZ, 0xfc, !PT ;  /* 0x001000000e0fa812 */ /* 0x000fe200078efcff */
[----:B------:R-:W-:-:S06]  /*1930*/  @!P2 IMAD.MOV.U32 R14, RZ, RZ, RZ ;  /* 0x000000ffff0ea224 */ /* 0x000fcc00078e00ff */
[----:B------:R-:W-:Y:S02]  /*1940*/  DFMA R30, R20, R30, R20 ;  /* 0x0000001e141e722b */ /* 0x000fe40000000014 */
[----:B------:R-:W-:-:S08]  /*1950*/  @!P2 DFMA R26, R26, 2, -R14 ;  /* 0x400000001a1aa82b */ /* 0x000fd0000000080e */
[----:B------:R-:W-:Y:S02]  /*1960*/  DMUL R20, R30, R26 ;  /* 0x0000001a1e147228 */ /* 0x000fe40000000000 */
[----:B------:R-:W-:-:S06]  /*1970*/  @!P2 LOP3.LUT R8, R27, 0x7ff00000, RZ, 0xc0, !PT ;  /* 0x7ff000001b08a812 */ /* 0x000fcc00078ec0ff */
[----:B------:R-:W-:-:S08]  /*1980*/  DFMA R14, R20, -R10, R26 ;  /* 0x8000000a140e722b */ /* 0x000fd0000000001a */
[----:B------:R-:W-:Y:S01]  /*1990*/  DFMA R14, R30, R14, R20 ;  /* 0x0000000e1e0e722b */ /* 0x000fe20000000014 */
[----:B------:R-:W-:Y:S01]  /*19a0*/  VIADD R20, R8, 0xffffffff ;  /* 0xffffffff08147836 */ /* 0x000fe20000000000 */
[----:B------:R-:W-:-:S04]  /*19b0*/  IADD3 R21, PT, PT, R9, -0x1, RZ ;  /* 0xffffffff09157810 */ /* 0x000fc80007ffe0ff */
[----:B------:R-:W-:-:S04]  /*19c0*/  ISETP.GT.U32.AND P0, PT, R20, 0x7feffffe, PT ;  /* 0x7feffffe1400780c */ /* 0x000fc80003f04070 */
[----:B------:R-:W-:-:S13]  /*19d0*/  ISETP.GT.U32.OR P0, PT, R21, 0x7feffffe, P0 ;  /* 0x7feffffe1500780c */ /* 0x000fda0000704470 */
[----:B------:R-:W-:Y:S05]  /*19e0*/  @P0 BRA `(.L_x_18) ;  /* 0x0000000000740947 */ /* 0x000fea0003800000 */
[----:B------:R-:W-:-:S04]  /*19f0*/  LOP3.LUT R8, R13, 0x7ff00000, RZ, 0xc0, !PT ;  /* 0x7ff000000d087812 */ /* 0x000fc800078ec0ff */
[CC--:B------:R-:W-:Y:S02]  /*1a00*/  VIADDMNMX R9, R6.reuse, -R8.reuse, 0xb9600000, !PT ;  /* 0xb960000006097446 */ /* 0x0c0fe40007800908 */
[----:B------:R-:W-:Y:S01]  /*1a10*/  ISETP.GE.U32.AND P0, PT, R6, R8, PT ;  /* 0x000000080600720c */ /* 0x000fe20003f06070 */
[----:B------:R-:W-:Y:S01]  /*1a20*/  IMAD.MOV.U32 R8, RZ, RZ, RZ ;  /* 0x000000ffff087224 */ /* 0x000fe200078e00ff */
[----:B------:R-:W-:Y:S02]  /*1a30*/  VIMNMX R9, PT, PT, R9, 0x46a00000, PT ;  /* 0x46a0000009097848 */ /* 0x000fe40003fe0100 */
[----:B------:R-:W-:-:S05]  /*1a40*/  SEL R7, R7, 0x63400000, !P0 ;  /* 0x6340000007077807 */ /* 0x000fca0004000000 */
[----:B------:R-:W-:-:S05]  /*1a50*/  IMAD.IADD R7, R9, 0x1, -R7 ;  /* 0x0000000109077824 */ /* 0x000fca00078e0a07 */
[----:B------:R-:W-:-:S06]  /*1a60*/  IADD3 R9, PT, PT, R7, 0x7fe00000, RZ ;  /* 0x7fe0000007097810 */ /* 0x000fcc0007ffe0ff */
[----:B------:R-:W-:-:S10]  /*1a70*/  DMUL R20, R14, R8 ;  /* 0x000000080e147228 */ /* 0x000fd40000000000 */
[----:B------:R-:W-:-:S13]  /*1a80*/  FSETP.GTU.AND P0, PT, |R21|, 1.469367938527859385e-39, PT ;  /* 0x001000001500780b */ /* 0x000fda0003f0c200 */
[----:B------:R-:W-:Y:S05]  /*1a90*/  @P0 BRA `(.L_x_19) ;  /* 0x0000000000a80947 */ /* 0x000fea0003800000 */
[----:B------:R-:W-:-:S06]  /*1aa0*/  DFMA R10, R14, -R10, R26 ;  /* 0x8000000a0e0a722b */ /* 0x000fcc000000001a */
[----:B------:R-:W-:-:S04]  /*1ab0*/  MOV R10, RZ ;  /* 0x000000ff000a7202 */ /* 0x000fc80000000f00 */
[C---:B------:R-:W-:Y:S02]  /*1ac0*/  FSETP.NEU.AND P0, PT, R11.reuse, RZ, PT ;  /* 0x000000ff0b00720b */ /* 0x040fe40003f0d000 */
[----:B------:R-:W-:-:S04]  /*1ad0*/  LOP3.LUT R6, R11, 0x80000000, R13, 0x48, !PT ;  /* 0x800000000b067812 */ /* 0x000fc800078e480d */
[----:B------:R-:W-:-:S07]  /*1ae0*/  LOP3.LUT R11, R6, R9, RZ, 0xfc, !PT ;  /* 0x00000009060b7212 */ /* 0x000fce00078efcff */
[----:B------:R-:W-:Y:S05]  /*1af0*/  @!P0 BRA `(.L_x_19) ;  /* 0x0000000000908947 */ /* 0x000fea0003800000 */
[----:B------:R-:W-:Y:S01]  /*1b00*/  IMAD.MOV R9, RZ, RZ, -R7 ;  /* 0x000000ffff097224 */ /* 0x000fe200078e0a07 */
[----:B------:R-:W-:Y:S02]  /*1b10*/  MOV R8, RZ ;  /* 0x000000ff00087202 */ /* 0x000fe40000000f00 */
[----:B------:R-:W-:-:S04]  /*1b20*/  IADD3 R7, PT, PT, -R7, -0x43300000, RZ ;  /* 0xbcd0000007077810 */ /* 0x000fc80007ffe1ff */
[----:B------:R-:W-:Y:S02]  /*1b30*/  DFMA R8, R20, -R8, R14 ;  /* 0x800000081408722b */ /* 0x000fe4000000000e */
[----:B------:R-:W-:-:S08]  /*1b40*/  DMUL.RP R14, R14, R10 ;  /* 0x0000000a0e0e7228 */ /* 0x000fd00000008000 */
[----:B------:R-:W-:Y:S02]  /*1b50*/  FSETP.NEU.AND P0, PT, |R9|, R7, PT ;  /* 0x000000070900720b */ /* 0x000fe40003f0d200 */
[----:B------:R-:W-:Y:S02]  /*1b60*/  LOP3.LUT R6, R15, R6, RZ, 0x3c, !PT ;  /* 0x000000060f067212 */ /* 0x000fe400078e3cff */
[----:B------:R-:W-:Y:S02]  /*1b70*/  FSEL R7, R14, R20, !P0 ;  /* 0x000000140e077208 */ /* 0x000fe40004000000 */
[----:B------:R-:W-:-:S03]  /*1b80*/  FSEL R6, R6, R21, !P0 ;  /* 0x0000001506067208 */ /* 0x000fc60004000000 */
[----:B------:R-:W-:Y:S01]  /*1b90*/  IMAD.MOV.U32 R20, RZ, RZ, R7 ;  /* 0x000000ffff147224 */ /* 0x000fe200078e0007 */
[----:B------:R-:W-:Y:S01]  /*1ba0*/  MOV R21, R6 ;  /* 0x0000000600157202 */ /* 0x000fe20000000f00 */
[----:B------:R-:W-:Y:S06]  /*1bb0*/  BRA `(.L_x_19) ;  /* 0x0000000000607947 */ /* 0x000fec0003800000 */
.L_x_18:
[----:B------:R-:W-:-:S14]  /*1bc0*/  DSETP.NAN.AND P0, PT, R28, R28, PT ;  /* 0x0000001c1c00722a */ /* 0x000fdc0003f08000 */
[----:B------:R-:W-:Y:S05]  /*1bd0*/  @P0 BRA `(.L_x_20) ;  /* 0x00000000004c0947 */ /* 0x000fea0003800000 */
[----:B------:R-:W-:-:S14]  /*1be0*/  DSETP.NAN.AND P0, PT, R12, R12, PT ;  /* 0x0000000c0c00722a */ /* 0x000fdc0003f08000 */
[----:B------:R-:W-:Y:S05]  /*1bf0*/  @P0 BRA `(.L_x_21) ;  /* 0x0000000000340947 */ /* 0x000fea0003800000 */
[----:B------:R-:W-:Y:S01]  /*1c00*/  ISETP.NE.AND P0, PT, R8, R9, PT ;  /* 0x000000090800720c */ /* 0x000fe20003f05270 */
[----:B------:R-:W-:Y:S01]  /*1c10*/  IMAD.MOV.U32 R20, RZ, RZ, 0x0 ;  /* 0x00000000ff147424 */ /* 0x000fe200078e00ff */
[----:B------:R-:W-:-:S11]  /*1c20*/  MOV R21, 0xfff80000 ;  /* 0xfff8000000157802 */ /* 0x000fd60000000f00 */
[----:B------:R-:W-:Y:S05]  /*1c30*/  @!P0 BRA `(.L_x_19) ;  /* 0x0000000000408947 */ /* 0x000fea0003800000 */
[----:B------:R-:W-:Y:S02]  /*1c40*/  ISETP.NE.AND P0, PT, R8, 0x7ff00000, PT ;  /* 0x7ff000000800780c */ /* 0x000fe40003f05270 */
[----:B------:R-:W-:Y:S02]  /*1c50*/  LOP3.LUT R6, R29, 0x80000000, R13, 0x48, !PT ;  /* 0x800000001d067812 */ /* 0x000fe400078e480d */
[----:B------:R-:W-:-:S13]  /*1c60*/  ISETP.EQ.OR P0, PT, R9, RZ, !P0 ;  /* 0x000000ff0900720c */ /* 0x000fda0004702670 */
[----:B------:R-:W-:Y:S01]  /*1c70*/  @P0 LOP3.LUT R7, R6, 0x7ff00000, RZ, 0xfc, !PT ;  /* 0x7ff0000006070812 */ /* 0x000fe200078efcff */
[----:B------:R-:W-:Y:S01]  /*1c80*/  @!P0 IMAD.MOV.U32 R20, RZ, RZ, RZ ;  /* 0x000000ffff148224 */ /* 0x000fe200078e00ff */
[----:B------:R-:W-:Y:S01]  /*1c90*/  @!P0 MOV R21, R6 ;  /* 0x0000000600158202 */ /* 0x000fe20000000f00 */
[----:B------:R-:W-:Y:S01]  /*1ca0*/  @P0 IMAD.MOV.U32 R20, RZ, RZ, RZ ;  /* 0x000000ffff140224 */ /* 0x000fe200078e00ff */
[----:B------:R-:W-:Y:S01]  /*1cb0*/  @P0 MOV R21, R7 ;  /* 0x0000000700150202 */ /* 0x000fe20000000f00 */
[----:B------:R-:W-:Y:S06]  /*1cc0*/  BRA `(.L_x_19) ;  /* 0x00000000001c7947 */ /* 0x000fec0003800000 */
.L_x_21:
[----:B------:R-:W-:Y:S01]  /*1cd0*/  LOP3.LUT R6, R13, 0x80000, RZ, 0xfc, !PT ;  /* 0x000800000d067812 */ /* 0x000fe200078efcff */
[----:B------:R-:W-:-:S03]  /*1ce0*/  IMAD.MOV.U32 R20, RZ, RZ, R12 ;  /* 0x000000ffff147224 */ /* 0x000fc600078e000c */
[----:B------:R-:W-:Y:S01]  /*1cf0*/  MOV R21, R6 ;  /* 0x0000000600157202 */ /* 0x000fe20000000f00 */
[----:B------:R-:W-:Y:S06]  /*1d00*/  BRA `(.L_x_19) ;  /* 0x00000000000c7947 */ /* 0x000fec0003800000 */
.L_x_20:
[----:B------:R-:W-:Y:S01]  /*1d10*/  LOP3.LUT R6, R29, 0x80000, RZ, 0xfc, !PT ;  /* 0x000800001d067812 */ /* 0x000fe200078efcff */
[----:B------:R-:W-:-:S03]  /*1d20*/  IMAD.MOV.U32 R20, RZ, RZ, R28 ;  /* 0x000000ffff147224 */ /* 0x000fc600078e001c */
[----:B------:R-:W-:-:S07]  /*1d30*/  MOV R21, R6 ;  /* 0x0000000600157202 */ /* 0x000fce0000000f00 */
.L_x_19:
[----:B------:R-:W-:Y:S05]  /*1d40*/  BSYNC.RECONVERGENT B1 ;  /* 0x0000000000017941 */ /* 0x000fea0003800200 */
.L_x_17:
[----:B------:R-:W-:Y:S02]  /*1d50*/  HFMA2 R9, -RZ, RZ, 0, 0 ;  /* 0x00000000ff097431 */ /* 0x000fe400000001ff */
[----:B------:R-:W-:Y:S01]  /*1d60*/  IMAD.MOV.U32 R8, RZ, RZ, R5 ;  /* 0x000000ffff087224 */ /* 0x000fe200078e0005 */
[----:B------:R-:W-:Y:S01]  /*1d70*/  MOV R6, R21 ;  /* 0x0000001500067202 */ /* 0x000fe20000000f00 */
[----:B------:R-:W-:Y:S02]  /*1d80*/  IMAD.MOV.U32 R7, RZ, RZ, R20 ;  /* 0x000000ffff077224 */ /* 0x000fe400078e0014 */
[----:B------:R-:W-:Y:S05]  /*1d90*/  RET.REL.NODEC R8 `(_Z17gpu_monte_carlo_dPd) ;  /* 0xffffffe008987950 */ /* 0x000fea0003c3ffff */
.L_x_22:
[----:B------:R-:W-:-:S00]  /*1da0*/  BRA `(.L_x_22) ;  /* 0xfffffffc00fc7947 */ /* 0x000fc0000383ffff */
[----:B------:R-:W-:-:S00]  /*1db0*/  NOP ;  /* 0x0000000000007918 */ /* 0x000fc00000000000 */
        /* <DEDUP_REMOVED lines=12> */
.L_x_25:


//--------------------- .text._Z15gpu_monte_carloPf --------------------------
	.section	.text._Z15gpu_monte_carloPf,"ax",@progbits
	.align	128
        .global         _Z15gpu_monte_carloPf
        .type           _Z15gpu_monte_carloPf,@function
        .size           _Z15gpu_monte_carloPf,(.L_x_27 - _Z15gpu_monte_carloPf)
        .other          _Z15gpu_monte_carloPf,@"STO_CUDA_ENTRY STV_DEFAULT"
_Z15gpu_monte_carloPf:
.text._Z15gpu_monte_carloPf:
[----:B------:R-:W-:Y:S01]  /*0000*/  LDC R1, c[0x0][0x37c] ;  /* 0x0000df00ff017b82 */ /* 0x000fe20000000800 */
[----:B------:R-:W0:Y:S01]  /*0010*/  S2R R0, SR_TID.X ;  /* 0x0000000000007919 */ /* 0x000e220000002100 */
[----:B------:R-:W0:Y:S01]  /*0020*/  LDCU UR4, c[0x0][0x360] ;  /* 0x00006c00ff0477ac */ /* 0x000e220008000800 */
[----:B------:R-:W-:Y:S01]  /*0030*/  HFMA2 R2, -RZ, RZ, 0, 0 ;  /* 0x00000000ff027431 */ /* 0x000fe200000001ff */
[----:B------:R-:W0:Y:S01]  /*0040*/  S2R R3, SR_CTAID.X ;  /* 0x0000000000037919 */ /* 0x000e220000002500 */
[----:B------:R-:W1:Y:S01]  /*0050*/  LDCU.64 UR6, c[0x0][0x358] ;  /* 0x00006b00ff0677ac */ /* 0x000e620008000a00 */
[----:B0-----:R-:W-:Y:S01]  /*0060*/  IMAD R0, R3, UR4, R0 ;  /* 0x0000000403007c24 */ /* 0x001fe2000f8e0200 */
[----:B------:R-:W-:-:S04]  /*0070*/  UMOV UR4, URZ ;  /* 0x000000ff00047c82 */ /* 0x000fc80008000000 */
[----:B-1----:R-:W-:-:S07]  /*0080*/  IADD3 R18, PT, PT, R0, 0x1, RZ ;  /* 0x0000000100127810 */ /* 0x002fce0007ffe0ff */
.L_x_23:
[----:B------:R-:W-:Y:S01]  /*0090*/  IMAD.WIDE.U32 R24, R18, 0x41a7, RZ ;  /* 0x000041a712187825 */ /* 0x000fe200078e00ff */
[----:B------:R-:W-:-:S04]  /*00a0*/  UIADD3 UR4, UPT, UPT, UR4, 0x8, URZ ;  /* 0x0000000804047890 */ /* 0x000fc8000fffe0ff */
[----:B------:R-:W-:Y:S01]  /*00b0*/  UISETP.NE.AND UP0, UPT, UR4, 0x1000, UPT ;  /* 0x000010000400788c */ /* 0x000fe2000bf05270 */
[----:B------:R-:W-:-:S04]  /*00c0*/  IMAD.WIDE.U32 R4, R25, 0x10001, RZ ;  /* 0x0001000119047825 */ /* 0x000fc800078e00ff */
[----:B------:R-:W-:-:S04]  /*00d0*/  IMAD.WIDE.U32 R6, P0, R24, 0x8000, R4 ;  /* 0x0000800018067825 */ /* 0x000fc80007800004 */
[----:B------:R-:W-:Y:S01]  /*00e0*/  IMAD.WIDE.U32 R4, R24, 0x10001, RZ ;  /* 0x0001000118047825 */ /* 0x000fe200078e00ff */
[----:B------:R-:W-:Y:S02]  /*00f0*/  IADD3.X R9, PT, PT, RZ, RZ, RZ, P0, !PT ;  /* 0x000000ffff097210 */ /* 0x000fe400007fe4ff */
[----:B------:R-:W-:Y:S02]  /*0100*/  MOV R8, R7 ;  /* 0x0000000700087202 */ /* 0x000fe40000000f00 */
[----:B------:R-:W-:-:S05]  /*0110*/  IADD3 RZ, P0, PT, R5, R6, RZ ;  /* 0x0000000605ff7210 */ /* 0x000fca0007f1e0ff */
[----:B------:R-:W-:-:S05]  /*0120*/  IMAD.WIDE.U32.X R4, R25, 0x8000, R8, P0 ;  /* 0x0000800019047825 */ /* 0x000fca00000e0408 */
[--C-:B------:R-:W-:Y:S02]  /*0130*/  SHF.R.U64 R3, R4, 0xe, R5.reuse ;  /* 0x0000000e04037819 */ /* 0x100fe40000001205 */
[----:B------:R-:W-:-:S03]  /*0140*/  SHF.R.U32.HI R4, RZ, 0xe, R5 ;  /* 0x0000000eff047819 */ /* 0x000fc60000011605 */
[----:B------:R-:W-:-:S04]  /*0150*/  IMAD.WIDE.U32 R24, R3, -0x7fffffff, R24 ;  /* 0x8000000103187825 */ /* 0x000fc800078e0018 */
[----:B------:R-:W-:-:S05]  /*0160*/  IMAD R4, R4, -0x7fffffff, RZ ;  /* 0x8000000104047824 */ /* 0x000fca00078e02ff */
[----:B------:R-:W-:Y:S01]  /*0170*/  IADD3 R25, PT, PT, R25, -R3, R4 ;  /* 0x8000000319197210 */ /* 0x000fe20007ffe004 */
[----:B------:R-:W-:-:S03]  /*0180*/  IMAD.WIDE.U32 R4, R24, 0x41a7, RZ ;  /* 0x000041a718047825 */ /* 0x000fc600078e00ff */
[----:B------:R-:W0:Y:S01]  /*0190*/  I2F.U64 R12, R24 ;  /* 0x00000018000c7312 */ /* 0x000e220000301000 */
[----:B------:R-:W-:-:S05]  /*01a0*/  IMAD R3, R25, 0x41a7, RZ ;  /* 0x000041a719037824 */ /* 0x000fca00078e02ff */
[----:B------:R-:W-:-:S05]  /*01b0*/  IADD3 R5, PT, PT, R5, R3, RZ ;  /* 0x0000000305057210 */ /* 0x000fca0007ffe0ff */
[----:B------:R-:W-:-:S04]  /*01c0*/  IMAD.WIDE.U32 R6, R5, 0x8001, RZ ;  /* 0x0000800105067825 */ /* 0x000fc800078e00ff */
[----:B0-----:R-:W-:Y:S01]  /*01d0*/  FMUL R12, R12, 4.6566128730773925781e-10 ;  /* 0x300000000c0c7820 */ /* 0x001fe20000400000 */
        /* <DEDUP_REMOVED lines=9> */
[----:B------:R-:W-:Y:S02]  /*0270*/  IMAD R6, R6, -0x7fffffff, RZ ;  /* 0x8000000106067824 */ /* 0x000fe400078e02ff */
[----:B------:R-:W-:-:S03]  /*0280*/  IMAD.WIDE.U32 R4, R20, 0x41a7, RZ ;  /* 0x000041a714047825 */ /* 0x000fc600078e00ff */
[----:B------:R-:W-:-:S05]  /*0290*/  IADD3 R21, PT, PT, R21, -R3, R6 ;  /* 0x8000000315157210 */ /* 0x000fca0007ffe006 */
[----:B------:R-:W-:-:S05]  /*02a0*/  IMAD R3, R21, 0x41a7, RZ ;  /* 0x000041a715037824 */ /* 0x000fca00078e02ff */
[----:B------:R-:W-:-:S05]  /*02b0*/  IADD3 R5, PT, PT, R5, R3, RZ ;  /* 0x0000000305057210 */ /* 0x000fca0007ffe0ff */
[----:B------:R-:W-:-:S04]  /*02c0*/  IMAD.WIDE.U32 R6, R5, 0x8001, RZ ;  /* 0x0000800105067825 */ /* 0x000fc800078e00ff */
[----:B------:R-:W-:-:S04]  /*02d0*/  IMAD.WIDE.U32 R8, P0, R4, 0x4000, R6 ;  /* 0x0000400004087825 */ /* 0x000fc80007800006 */
[----:B------:R-:W-:Y:S01]  /*02e0*/  IMAD.WIDE.U32 R6, R4, 0x8001, RZ ;  /* 0x0000800104067825 */ /* 0x000fe200078e00ff */
[----:B------:R-:W-:Y:S02]  /*02f0*/  IADD3.X R11, PT, PT, RZ, RZ, RZ, P0, !PT ;  /* 0x000000ffff0b7210 */ /* 0x000fe400007fe4ff */
[----:B------:R-:W-:Y:S02]  /*0300*/  MOV R10, R9 ;  /* 0x00000009000a7202 */ /* 0x000fe40000000f00 */
[----:B------:R-:W-:-:S05]  /*0310*/  IADD3 RZ, P0, PT, R7, R8, RZ ;  /* 0x0000000807ff7210 */ /* 0x000fca0007f1e0ff */
[----:B------:R-:W-:Y:S02]  /*0320*/  IMAD.WIDE.U32.X R6, R5, 0x4000, R10, P0 ;  /* 0x0000400005067825 */ /* 0x000fe400000e040a */
[----:B------:R-:W0:Y:S03]  /*0330*/  I2F.U64 R10, R20 ;  /* 0x00000014000a7312 */ /* 0x000e260000301000 */
[--C-:B------:R-:W-:Y:S02]  /*0340*/  SHF.R.U64 R3, R6, 0xd, R7.reuse ;  /* 0x0000000d06037819 */ /* 0x100fe40000001207 */
[----:B------:R-:W-:-:S03]  /*0350*/  SHF.R.U32.HI R6, RZ, 0xd, R7 ;  /* 0x0000000dff067819 */ /* 0x000fc60000011607 */
[----:B------:R-:W-:-:S04]  /*0360*/  IMAD.WIDE.U32 R22, R3, -0x7fffffff, R4 ;  /* 0x8000000103167825 */ /* 0x000fc800078e0004 */
[----:B------:R-:W-:Y:S02]  /*0370*/  IMAD R6, R6, -0x7fffffff, RZ ;  /* 0x8000000106067824 */ /* 0x000fe400078e02ff */
[----:B------:R-:W-:-:S04]  /*0380*/  IMAD.WIDE.U32 R14, R22, 0x41a7, RZ ;  /* 0x000041a7160e7825 */ /* 0x000fc800078e00ff */
[----:B0-----:R-:W-:Y:S01]  /*0390*/  FMUL R10, R10, 4.6566128730773925781e-10 ;  /* 0x300000000a0a7820 */ /* 0x001fe20000400000 */
        /* <DEDUP_REMOVED lines=15> */
[----:B------:R-:W-:Y:S01]  /*0490*/  IADD3 R13, PT, PT, R15, -R13, R4 ;  /* 0x8000000d0f0d7210 */ /* 0x000fe20007ffe004 */
[----:B------:R-:W-:Y:S01]  /*04a0*/  FMUL R15, R10, R10 ;  /* 0x0000000a0a0f7220 */ /* 0x000fe20000400000 */
[----:B------:R-:W-:-:S04]  /*04b0*/  IMAD.WIDE.U32 R6, R18, 0x8001, RZ ;  /* 0x0000800112067825 */ /* 0x000fc800078e00ff */
[----:B------:R-:W-:-:S05]  /*04c0*/  IMAD R3, R13, 0x41a7, RZ ;  /* 0x000041a70d037824 */ /* 0x000fca00078e02ff */
[----:B------:R-:W-:-:S05]  /*04d0*/  IADD3 R19, PT, PT, R19, R3, RZ ;  /* 0x0000000313137210 */ /* 0x000fca0007ffe0ff */
[----:B------:R-:W-:-:S04]  /*04e0*/  IMAD.WIDE.U32 R4, R19, 0x8001, RZ ;  /* 0x0000800113047825 */ /* 0x000fc800078e00ff */
[----:B------:R-:W-:-:S05]  /*04f0*/  IMAD.WIDE.U32 R4, P0, R18, 0x4000, R4 ;  /* 0x0000400012047825 */ /* 0x000fca0007800004 */
[----:B------:R-:W-:Y:S02]  /*0500*/  IADD3.X R9, PT, PT, RZ, RZ, RZ, P0, !PT ;  /* 0x000000ffff097210 */ /* 0x000fe400007fe4ff */
[----:B------:R-:W-:Y:S02]  /*0510*/  IADD3 RZ, P0, PT, R7, R4, RZ ;  /* 0x0000000407ff7210 */ /* 0x000fe40007f1e0ff */
[----:B------:R-:W-:-:S05]  /*0520*/  MOV R8, R5 ;  /* 0x0000000500087202 */ /* 0x000fca0000000f00 */
[----:B------:R-:W-:-:S05]  /*0530*/  IMAD.WIDE.U32.X R8, R19, 0x4000, R8, P0 ;  /* 0x0000400013087825 */ /* 0x000fca00000e0408 */
[--C-:B------:R-:W-:Y:S02]  /*0540*/  SHF.R.U64 R11, R8, 0xd, R9.reuse ;  /* 0x0000000d080b7819 */ /* 0x100fe40000001209 */
[----:B------:R-:W-:-:S03]  /*0550*/  SHF.R.U32.HI R8, RZ, 0xd, R9 ;  /* 0x0000000dff087819 */ /* 0x000fc60000011609 */
[----:B------:R-:W-:-:S04]  /*0560*/  IMAD.WIDE.U32 R18, R11, -0x7fffffff, R18 ;  /* 0x800000010b127825 */ /* 0x000fc800078e0012 */
[----:B------:R-:W-:Y:S02]  /*0570*/  IMAD R8, R8, -0x7fffffff, RZ ;  /* 0x8000000108087824 */ /* 0x000fe400078e02ff */
[----:B------:R-:W-:-:S03]  /*0580*/  IMAD.WIDE.U32 R6, R18, 0x41a7, RZ ;  /* 0x000041a712067825 */ /* 0x000fc600078e00ff */
[----:B------:R-:W-:Y:S01]  /*0590*/  IADD3 R11, PT, PT, R19, -R11, R8 ;  /* 0x8000000b130b7210 */ /* 0x000fe20007ffe008 */
        /* <DEDUP_REMOVED lines=16> */
[----:B------:R-:W-:Y:S01]  /*06a0*/  IADD3 R7, PT, PT, R7, R5, RZ ;  /* 0x0000000507077210 */ /* 0x000fe20007ffe0ff */
[----:B------:R-:W-:-:S04]  /*06b0*/  IMAD.WIDE.U32 R4, R6, 0x8001, RZ ;  /* 0x0000800106047825 */ /* 0x000fc800078e00ff */
[----:B------:R-:W-:-:S04]  /*06c0*/  IMAD.WIDE.U32 R8, R7, 0x8001, RZ ;  /* 0x0000800107087825 */ /* 0x000fc800078e00ff */
[----:B------:R-:W-:-:S03]  /*06d0*/  IMAD.WIDE.U32 R8, P0, R6, 0x4000, R8 ;  /* 0x0000400006087825 */ /* 0x000fc60007800008 */
[----:B------:R-:W-:Y:S02]  /*06e0*/  IADD3 RZ, P1, PT, R5, R8, RZ ;  /* 0x0000000805ff7210 */ /* 0x000fe40007f3e0ff */
[----:B------:R-:W-:Y:S02]  /*06f0*/  IADD3.X R5, PT, PT, RZ, RZ, RZ, P0, !PT ;  /* 0x000000ffff057210 */ /* 0x000fe400007fe4ff */
[----:B------:R-:W-:-:S05]  /*0700*/  MOV R4, R9 ;  /* 0x0000000900047202 */ /* 0x000fca0000000f00 */
[----:B------:R-:W-:-:S05]  /*0710*/  IMAD.WIDE.U32.X R4, R7, 0x4000, R4, P1 ;  /* 0x0000400007047825 */ /* 0x000fca00008e0404 */
[--C-:B------:R-:W-:Y:S02]  /*0720*/  SHF.R.U64 R9, R4, 0xd, R5.reuse ;  /* 0x0000000d04097819 */ /* 0x100fe40000001205 */
[----:B------:R-:W-:-:S03]  /*0730*/  SHF.R.U32.HI R4, RZ, 0xd, R5 ;  /* 0x0000000dff047819 */ /* 0x000fc60000011605 */
[----:B------:R-:W-:-:S04]  /*0740*/  IMAD.WIDE.U32 R6, R9, -0x7fffffff, R6 ;  /* 0x8000000109067825 */ /* 0x000fc800078e0006 */
[----:B------:R-:W-:-:S05]  /*0750*/  IMAD R4, R4, -0x7fffffff, RZ ;  /* 0x8000000104047824 */ /* 0x000fca00078e02ff */
[----:B------:R-:W-:Y:S01]  /*0760*/  IADD3 R7, PT, PT, R7, -R9, R4 ;  /* 0x8000000907077210 */ /* 0x000fe20007ffe004 */
[----:B------:R-:W-:-:S04]  /*0770*/  IMAD.WIDE.U32 R8, R6, 0x41a7, RZ ;  /* 0x000041a706087825 */ /* 0x000fc800078e00ff */
[----:B------:R-:W-:Y:S02]  /*0780*/  IMAD R5, R7, 0x41a7, RZ ;  /* 0x000041a707057824 */ /* 0x000fe400078e02ff */
[----:B------:R-:W-:Y:S01]  /*0790*/  IMAD.WIDE.U32 R20, R8, 0x8001, RZ ;  /* 0x0000800108147825 */ /* 0x000fe200078e00ff */
[----:B------:R-:W0:Y:S02]  /*07a0*/  I2F.U64 R7, R6 ;  /* 0x0000000600077312 */ /* 0x000e240000301000 */
[----:B------:R-:W-:-:S05]  /*07b0*/  IADD3 R9, PT, PT, R9, R5, RZ ;  /* 0x0000000509097210 */ /* 0x000fca0007ffe0ff */
[----:B------:R-:W-:-:S04]  /*07c0*/  IMAD.WIDE.U32 R4, R9, 0x8001, RZ ;  /* 0x0000800109047825 */ /* 0x000fc800078e00ff */
[----:B------:R-:W-:-:S04]  /*07d0*/  IMAD.WIDE.U32 R4, P0, R8, 0x4000, R4 ;  /* 0x0000400008047825 */ /* 0x000fc80007800004 */
[----:B0-----:R-:W-:Y:S01]  /*07e0*/  FMUL R7, R7, 4.6566128730773925781e-10 ;  /* 0x3000000007077820 */ /* 0x001fe20000400000 */
[----:B------:R-:W-:Y:S01]  /*07f0*/  IADD3 RZ, P1, PT, R21, R4, RZ ;  /* 0x0000000415ff7210 */ /* 0x000fe20007f3e0ff */
[----:B------:R-:W-:Y:S01]  /*0800*/  FFMA R4, R12, R12, R15 ;  /* 0x0000000c0c047223 */ /* 0x000fe2000000000f */
[----:B------:R-:W-:Y:S02]  /*0810*/  IADD3.X R21, PT, PT, RZ, RZ, RZ, P0, !PT ;  /* 0x000000ffff157210 */ /* 0x000fe400007fe4ff */
[----:B------:R-:W-:Y:S02]  /*0820*/  MOV R20, R5 ;  /* 0x0000000500147202 */ /* 0x000fe40000000f00 */
[----:B------:R-:W-:Y:S02]  /*0830*/  FSETP.GTU.AND P0, PT, R4, 1, PT ;  /* 0x3f8000000400780b */ /* 0x000fe40003f0c000 */
[----:B------:R-:W-:Y:S01]  /*0840*/  MOV R12, R14 ;  /* 0x0000000e000c7202 */ /* 0x000fe20000000f00 */
[----:B------:R-:W-:-:S05]  /*0850*/  IMAD.WIDE.U32.X R20, R9, 0x4000, R20, P1 ;  /* 0x0000400009147825 */ /* 0x000fca00008e0414 */
[--C-:B------:R-:W-:Y:S02]  /*0860*/  SHF.R.U64 R5, R20, 0xd, R21.reuse ;  /* 0x0000000d14057819 */ /* 0x100fe40000001215 */
[----:B------:R-:W-:-:S03]  /*0870*/  SHF.R.U32.HI R10, RZ, 0xd, R21 ;  /* 0x0000000dff0a7819 */ /* 0x000fc60000011615 */
[----:B------:R-:W-:-:S04]  /*0880*/  IMAD.WIDE.U32 R8, R5, -0x7fffffff, R8 ;  /* 0x8000000105087825 */ /* 0x000fc800078e0008 */
[----:B------:R-:W-:Y:S02]  /*0890*/  IMAD R10, R10, -0x7fffffff, RZ ;  /* 0x800000010a0a7824 */ /* 0x000fe400078e02ff */
[----:B------:R-:W-:-:S03]  /*08a0*/  IMAD.WIDE.U32 R20, R8, 0x41a7, RZ ;  /* 0x000041a708147825 */ /* 0x000fc600078e00ff */
[----:B------:R-:W-:Y:S02]  /*08b0*/  IADD3 R9, PT, PT, R9, -R5, R10 ;  /* 0x8000000509097210 */ /* 0x000fe40007ffe00a */
[----:B------:R-:W0:Y:S03]  /*08c0*/  I2F.U64 R10, R12 ;  /* 0x0000000c000a7312 */ /* 0x000e260000301000 */
[----:B------:R-:W-:-:S05]  /*08d0*/  IMAD R5, R9, 0x41a7, RZ ;  /* 0x000041a709057824 */ /* 0x000fca00078e02ff */
[----:B------:R-:W-:Y:S01]  /*08e0*/  IADD3 R21, PT, PT, R21, R5, RZ ;  /* 0x0000000515157210 */ /* 0x000fe20007ffe0ff */
[----:B------:R-:W-:Y:S01]  /*08f0*/  IMAD.WIDE.U32 R4, R20, 0x8001, RZ ;  /* 0x0000800114047825 */ /* 0x000fe200078e00ff */
[----:B------:R-:W1:Y:S03]  /*0900*/  I2F.U64 R6, R8 ;  /* 0x0000000800067312 */ /* 0x000e660000301000 */
[----:B------:R-:W-:-:S04]  /*0910*/  IMAD.WIDE.U32 R24, R21, 0x8001, RZ ;  /* 0x0000800115187825 */ /* 0x000fc800078e00ff */
[----:B0-----:R-:W-:Y:S01]  /*0920*/  FMUL R10, R10, 4.6566128730773925781e-10 ;  /* 0x300000000a0a7820 */ /* 0x001fe20000400000 */
[----:B------:R-:W-:-:S04]  /*0930*/  IMAD.WIDE.U32 R24, P1, R20, 0x4000, R24 ;  /* 0x0000400014187825 */ /* 0x000fc80007820018 */
[----:B------:R-:W-:Y:S01]  /*0940*/  FMUL R10, R10, R10 ;  /* 0x0000000a0a0a7220 */ /* 0x000fe20000400000 */
[----:B------:R-:W-:Y:S01]  /*0950*/  IADD3 RZ, P2, PT, R5, R24, RZ ;  /* 0x0000001805ff7210 */ /* 0x000fe20007f5e0ff */
[----:B-1----:R-:W-:Y:S01]  /*0960*/  FMUL R6, R6, 4.6566128730773925781e-10 ;  /* 0x3000000006067820 */ /* 0x002fe20000400000 */
[----:B------:R-:W-:Y:S02]  /*0970*/  IADD3.X R5, PT, PT, RZ, RZ, RZ, P1, !PT ;  /* 0x000000ffff057210 */ /* 0x000fe40000ffe4ff */
[----:B------:R-:W-:Y:S01]  /*0980*/  MOV R4, R25 ;  /* 0x0000001900047202 */ /* 0x000fe20000000f00 */
[----:B------:R-:W-:-:S04]  /*0990*/  FMUL R6, R6, R6 ;  /* 0x0000000606067220 */ /* 0x000fc80000400000 */
[----:B------:R-:W-:-:S04]  /*09a0*/  IMAD.WIDE.U32.X R14, R21, 0x4000, R4, P2 ;  /* 0x00004000150e7825 */ /* 0x000fc800010e0404 */
[----:B------:R-:W-:Y:S01]  /*09b0*/  FFMA R6, R7, R7, R6 ;  /* 0x0000000707067223 */ /* 0x000fe20000000006 */
[--C-:B------:R-:W-:Y:S02]  /*09c0*/  SHF.R.U64 R5, R14, 0xd, R15.reuse ;  /* 0x0000000d0e057819 */ /* 0x100fe4000000120f */
[----:B------:R-:W-:-:S03]  /*09d0*/  SHF.R.U32.HI R4, RZ, 0xd, R15 ;  /* 0x0000000dff047819 */ /* 0x000fc6000001160f */
[----:B------:R-:W-:-:S04]  /*09e0*/  IMAD.WIDE.U32 R20, R5, -0x7fffffff, R20 ;  /* 0x8000000105147825 */ /* 0x000fc800078e0014 */
[----:B------:R-:W-:Y:S02]  /*09f0*/  IMAD R4, R4, -0x7fffffff, RZ ;  /* 0x8000000104047824 */ /* 0x000fe400078e02ff */
[----:B------:R-:W-:-:S03]  /*0a00*/  IMAD.WIDE.U32 R12, R20, 0x41a7, RZ ;  /* 0x000041a7140c7825 */ /* 0x000fc600078e00ff */
[----:B------:R-:W-:Y:S02]  /*0a10*/  IADD3 R21, PT, PT, R21, -R5, R4 ;  /* 0x8000000515157210 */ /* 0x000fe40007ffe004 */
[C---:B------:R-:W-:Y:S01]  /*0a20*/  IADD3 R4, PT, PT, R2.reuse, 0x1, RZ ;  /* 0x0000000102047810 */ /* 0x040fe20007ffe0ff */
[----:B------:R0:W1:Y:S01]  /*0a30*/  I2F.U64 R5, R22 ;  /* 0x0000001600057312 */ /* 0x0000620000301000 */
[----:B------:R-:W-:Y:S01]  /*0a40*/  @P0 IADD3 R4, PT, PT, R2, RZ, RZ ;  /* 0x000000ff02040210 */ /* 0x000fe20007ffe0ff */
[----:B------:R-:W-:-:S05]  /*0a50*/  IMAD R15, R21, 0x41a7, RZ ;  /* 0x000041a7150f7824 */ /* 0x000fca00078e02ff */
[----:B------:R-:W-:Y:S01]  /*0a60*/  IADD3 R13, PT, PT, R13, R15, RZ ;  /* 0x0000000f0d0d7210 */ /* 0x000fe20007ffe0ff */
[----:B------:R-:W2:Y:S01]  /*0a70*/  I2F.U64 R20, R20 ;  /* 0x0000001400147312 */ /* 0x000ea20000301000 */
[----:B0-----:R-:W-:-:S04]  /*0a80*/  IMAD.WIDE.U32 R22, R12, 0x8001, RZ ;  /* 0x000080010c167825 */ /* 0x001fc800078e00ff */
[----:B------:R-:W-:-:S04]  /*0a90*/  IMAD.WIDE.U32 R14, R13, 0x8001, RZ ;  /* 0x000080010d0e7825 */ /* 0x000fc800078e00ff */
[----:B-1----:R-:W-:-:S04]  /*0aa0*/  FMUL R5, R5, 4.6566128730773925781e-10 ;  /* 0x3000000005057820 */ /* 0x002fc80000400000 */
[----:B------:R-:W-:Y:S01]  /*0ab0*/  FFMA R5, R5, R5, R10 ;  /* 0x0000000505057223 */ /* 0x000fe2000000000a */
[----:B------:R-:W-:Y:S01]  /*0ac0*/  IMAD.WIDE.U32 R14, P0, R12, 0x4000, R14 ;  /* 0x000040000c0e7825 */ /* 0x000fe2000780000e */
[----:B------:R-:W-:-:S03]  /*0ad0*/  MOV R10, R18 ;  /* 0x00000012000a7202 */ /* 0x000fc60000000f00 */
[----:B--2---:R-:W-:Y:S01]  /*0ae0*/  FMUL R20, R20, 4.6566128730773925781e-10 ;  /* 0x3000000014147820 */ /* 0x004fe20000400000 */
[----:B------:R-:W-:Y:S02]  /*0af0*/  IADD3 RZ, P1, PT, R23, R14, RZ ;  /* 0x0000000e17ff7210 */ /* 0x000fe40007f3e0ff */
[----:B------:R-:W-:Y:S01]  /*0b00*/  IADD3.X R23, PT, PT, RZ, RZ, RZ, P0, !PT ;  /* 0x000000ffff177210 */ /* 0x000fe200007fe4ff */
[----:B------:R-:W0:Y:S01]  /*0b10*/  I2F.U64 R10, R10 ;  /* 0x0000000a000a7312 */ /* 0x000e220000301000 */
[----:B------:R-:W-:-:S05]  /*0b20*/  MOV R22, R15 ;  /* 0x0000000f00167202 */ /* 0x000fca0000000f00 */
[----:B------:R-:W-:-:S05]  /*0b30*/  IMAD.WIDE.U32.X R22, R13, 0x4000, R22, P1 ;  /* 0x000040000d167825 */ /* 0x000fca00008e0416 */
[--C-:B------:R-:W-:Y:S02]  /*0b40*/  SHF.R.U64 R15, R22, 0xd, R23.reuse ;  /* 0x0000000d160f7819 */ /* 0x100fe40000001217 */
[----:B------:R-:W-:Y:S01]  /*0b50*/  SHF.R.U32.HI R2, RZ, 0xd, R23 ;  /* 0x0000000dff027819 */ /* 0x000fe20000011617 */
[----:B0-----:R-:W-:Y:S02]  /*0b60*/  FMUL R10, R10, 4.6566128730773925781e-10 ;  /* 0x300000000a0a7820 */ /* 0x001fe40000400000 */
[----:B------:R-:W-:-:S04]  /*0b70*/  IMAD.WIDE.U32 R12, R15, -0x7fffffff, R12 ;  /* 0x800000010f0c7825 */ /* 0x000fc800078e000c */
[----:B------:R-:W-:-:S05]  /*0b80*/  IMAD R2, R2, -0x7fffffff, RZ ;  /* 0x8000000102027824 */ /* 0x000fca00078e02ff */
[----:B------:R-:W-:Y:S01]  /*0b90*/  IADD3 R13, PT, PT, R13, -R15, R2 ;  /* 0x8000000f0d0d7210 */ /* 0x000fe20007ffe002 */
[----:B------:R-:W-:-:S04]  /*0ba0*/  IMAD.WIDE.U32 R14, R12, 0x41a7, RZ ;  /* 0x000041a70c0e7825 */ /* 0x000fc800078e00ff */
[----:B------:R-:W-:Y:S01]  /*0bb0*/  IMAD R2, R13, 0x41a7, RZ ;  /* 0x000041a70d027824 */ /* 0x000fe200078e02ff */
[----:B------:R-:W-:Y:S01]  /*0bc0*/  MOV R18, R14 ;  /* 0x0000000e00127202 */ /* 0x000fe20000000f00 */
[----:B------:R-:W-:-:S03]  /*0bd0*/  IMAD.WIDE.U32 R24, R14, 0x8001, RZ ;  /* 0x000080010e187825 */ /* 0x000fc600078e00ff */
[----:B------:R-:W-:Y:S02]  /*0be0*/  IADD3 R19, PT, PT, R15, R2, RZ ;  /* 0x000000020f137210 */ /* 0x000fe40007ffe0ff */
[----:B------:R-:W-:-:S03]  /*0bf0*/  MOV R2, R16 ;  /* 0x0000001000027202 */ /* 0x000fc60000000f00 */
[----:B------:R-:W-:-:S03]  /*0c00*/  IMAD.WIDE.U32 R22, R19, 0x8001, RZ ;  /* 0x0000800113167825 */ /* 0x000fc600078e00ff */
[----:B------:R-:W0:Y:S01]  /*0c10*/  I2F.U64 R2, R2 ;  /* 0x0000000200027312 */ /* 0x000e220000301000 */
[----:B------:R-:W-:-:S03]  /*0c20*/  IMAD.WIDE.U32 R22, P0, R14, 0x4000, R22 ;  /* 0x000040000e167825 */ /* 0x000fc60007800016 */
[----:B------:R-:W-:Y:S02]  /*0c30*/  IADD3 RZ, P1, PT, R25, R22, RZ ;  /* 0x0000001619ff7210 */ /* 0x000fe40007f3e0ff */
[----:B------:R-:W-:Y:S02]  /*0c40*/  IADD3.X R17, PT, PT, RZ, RZ, RZ, P0, !PT ;  /* 0x000000ffff117210 */ /* 0x000fe400007fe4ff */
[----:B------:R-:W-:Y:S01]  /*0c50*/  MOV R16, R23 ;  /* 0x0000001700107202 */ /* 0x000fe20000000f00 */
[----:B0-----:R-:W-:-:S04]  /*0c60*/  FMUL R2, R2, 4.6566128730773925781e-10 ;  /* 0x3000000002027820 */ /* 0x001fc80000400000 */
        /* <DEDUP_REMOVED lines=8> */
[----:B------:R-:W-:Y:S01]  /*0cf0*/  IMAD R23, R19, 0x41a7, RZ ;  /* 0x000041a713177824 */ /* 0x000fe200078e02ff */
[----:B------:R-:W-:Y:S01]  /*0d00*/  MOV R22, R14 ;  /* 0x0000000e00167202 */ /* 0x000fe20000000f00 */
[----:B------:R-:W-:-:S03]  /*0d10*/  IMAD.WIDE.U32 R24, R14, 0x8001, RZ ;  /* 0x000080010e187825 */ /* 0x000fc600078e00ff */
[----:B------:R-:W-:-:S05]  /*0d20*/  IADD3 R23, PT, PT, R15, R23, RZ ;  /* 0x000000170f177210 */ /* 0x000fca0007ffe0ff */
[----:B------:R-:W-:-:S04]  /*0d30*/  IMAD.WIDE.U32 R16, R23, 0x8001, RZ ;  /* 0x0000800117107825 */ /* 0x000fc800078e00ff */
[----:B0-----:R-:W-:Y:S01]  /*0d40*/  FMUL R21, R21, 4.6566128730773925781e-10 ;  /* 0x3000000015157820 */ /* 0x001fe20000400000 */
        /* <DEDUP_REMOVED lines=11> */
[----:B------:R-:W-:-:S03]  /*0e00*/  IMAD.WIDE.U32 R24, R16, 0x8001, RZ ;  /* 0x0000800110187825 */ /* 0x000fc600078e00ff */
[----:B------:R0:W1:Y:S01]  /*0e10*/  I2F.U64 R22, R22 ;  /* 0x0000001600167312 */ /* 0x0000620000301000 */
[----:B------:R-:W-:-:S05]  /*0e20*/  IMAD R3, R23, 0x41a7, RZ ;  /* 0x000041a717037824 */ /* 0x000fca00078e02ff */
[----:B------:R-:W-:Y:S01]  /*0e30*/  IADD3 R17, PT, PT, R17, R3, RZ ;  /* 0x0000000311117210 */ /* 0x000fe20007ffe0ff */
[----:B0-----:R-:W-:Y:S01]  /*0e40*/  FMUL R23, R2, R2 ;  /* 0x0000000202177220 */ /* 0x001fe20000400000 */
[----:B------:R-:W-:-:S03]  /*0e50*/  IADD3 R2, PT, PT, R4, 0x1, RZ ;  /* 0x0000000104027810 */ /* 0x000fc60007ffe0ff */
[----:B------:R-:W-:-:S04]  /*0e60*/  IMAD.WIDE.U32 R14, R17, 0x8001, RZ ;  /* 0x00008001110e7825 */ /* 0x000fc800078e00ff */
[----:B------:R-:W-:Y:S01]  /*0e70*/  FFMA R23, R10, R10, R23 ;  /* 0x0000000a0a177223 */ /* 0x000fe20000000017 */
[----:B-1----:R-:W-:Y:S01]  /*0e80*/  FMUL R22, R22, 4.6566128730773925781e-10 ;  /* 0x3000000016167820 */ /* 0x002fe20000400000 */
[----:B------:R-:W-:-:S04]  /*0e90*/  IMAD.WIDE.U32 R14, P0, R16, 0x4000, R14 ;  /* 0x00004000100e7825 */ /* 0x000fc8000780000e */
[----:B------:R-:W-:Y:S01]  /*0ea0*/  FMUL R22, R22, R22 ;  /* 0x0000001616167220 */ /* 0x000fe20000400000 */
[----:B------:R-:W-:-:S03]  /*0eb0*/  IADD3 RZ, P1, PT, R25, R14, RZ ;  /* 0x0000000e19ff7210 */ /* 0x000fc60007f3e0ff */
[----:B------:R-:W-:Y:S01]  /*0ec0*/  FFMA R22, R21, R21, R22 ;  /* 0x0000001515167223 */ /* 0x000fe20000000016 */
        /* <DEDUP_REMOVED lines=10> */
[----:B------:R-:W0:Y:S01]  /*0f70*/  I2F.U64 R8, R8 ;  /* 0x0000000800087312 */ /* 0x000e220000301000 */
[----:B------:R-:W-:-:S05]  /*0f80*/  IMAD R3, R9, 0x41a7, RZ ;  /* 0x000041a709037824 */ /* 0x000fca00078e02ff */
[----:B------:R-:W-:Y:S02]  /*0f90*/  IADD3 R15, PT, PT, R15, R3, RZ ;  /* 0x000000030f0f7210 */ /* 0x000fe40007ffe0ff */
[----:B------:R-:W1:Y:S03]  /*0fa0*/  I2F.U64 R3, R12 ;  /* 0x0000000c00037312 */ /* 0x000e660000301000 */
[----:B------:R-:W-:-:S04]  /*0fb0*/  IMAD.WIDE.U32 R16, R15, 0x8001, RZ ;  /* 0x000080010f107825 */ /* 0x000fc800078e00ff */
[----:B0-----:R-:W-:Y:S01]  /*0fc0*/  FMUL R8, R8, 4.6566128730773925781e-10 ;  /* 0x3000000008087820 */ /* 0x001fe20000400000 */
[----:B------:R-:W-:-:S03]  /*0fd0*/  IMAD.WIDE.U32 R16, P0, R14, 0x4000, R16 ;  /* 0x000040000e107825 */ /* 0x000fc60007800010 */
        /* <DEDUP_REMOVED lines=10> */
[----:B------:R-:W-:Y:S01]  /*1080*/  IMAD R16, R16, -0x7fffffff, RZ ;  /* 0x8000000110107824 */ /* 0x000fe200078e02ff */
[----:B------:R-:W-:-:S04]  /*1090*/  MOV R10, R24 ;  /* 0x00000018000a7202 */ /* 0x000fc80000000f00 */
[----:B------:R-:W-:Y:S01]  /*10a0*/  IADD3 R11, PT, PT, R25, -R11, R16 ;  /* 0x8000000b190b7210 */ /* 0x000fe20007ffe010 */
[----:B------:R-:W-:-:S03]  /*10b0*/  IMAD.WIDE.U32 R16, R24, 0x41a7, RZ ;  /* 0x000041a718107825 */ /* 0x000fc600078e00ff */
[----:B------:R-:W0:Y:S01]  /*10c0*/  I2F.U64 R10, R10 ;  /* 0x0000000a000a7312 */ /* 0x000e220000301000 */
[----:B------:R-:W-:Y:S02]  /*10d0*/  IMAD R13, R11, 0x41a7, RZ ;  /* 0x000041a70b0d7824 */ /* 0x000fe400078e02ff */
        /* <DEDUP_REMOVED lines=18> */
[----:B------:R-:W-:-:S05]  /*1200*/  IADD3 R19, PT, PT, R19, R13, RZ ;  /* 0x0000000d13137210 */ /* 0x000fca0007ffe0ff */
[----:B------:R-:W-:-:S04]  /*1210*/  IMAD.WIDE.U32 R12, R19, 0x8001, RZ ;  /* 0x00008001130c7825 */ /* 0x000fc800078e00ff */
[----:B0-----:R-:W-:Y:S01]  /*1220*/  FMUL R16, R16, 4.6566128730773925781e-10 ;  /* 0x3000000010107820 */ /* 0x001fe20000400000 */
[----:B------:R-:W-:-:S03]  /*1230*/  IMAD.WIDE.U32 R12, P0, R18, 0x4000, R12 ;  /* 0x00004000120c7825 */ /* 0x000fc6000780000c */
[----:B------:R-:W-:Y:S02]  /*1240*/  IADD3 RZ, P1, PT, R15, R12, RZ ;  /* 0x0000000c0fff7210 */ /* 0x000fe40007f3e0ff */
[----:B------:R-:W-:Y:S02]  /*1250*/  IADD3.X R15, PT, PT, RZ, RZ, RZ, P0, !PT ;  /* 0x000000ffff0f7210 */ /* 0x000fe400007fe4ff */
[----:B------:R-:W-:Y:S02]  /*1260*/  MOV R14, R13 ;  /* 0x0000000d000e7202 */ /* 0x000fe40000000f00 */
[----:B------:R-:W-:Y:S01]  /*1270*/  FSETP.GTU.AND P0, PT, R5, 1, PT ;  /* 0x3f8000000500780b */ /* 0x000fe20003f0c000 */
[----:B------:R-:W-:Y:S02]  /*1280*/  FMUL R5, R10, R10 ;  /* 0x0000000a0a057220 */ /* 0x000fe40000400000 */
[----:B------:R-:W-:Y:S01]  /*1290*/  IMAD.WIDE.U32.X R14, R19, 0x4000, R14, P1 ;  /* 0x00004000130e7825 */ /* 0x000fe200008e040e */
[----:B------:R-:W-:-:S03]  /*12a0*/  FSETP.GTU.AND P1, PT, R23, 1, PT ;  /* 0x3f8000001700780b */ /* 0x000fc60003f2c000 */
[----:B------:R-:W-:Y:S01]  /*12b0*/  FFMA R5, R8, R8, R5 ;  /* 0x0000000808057223 */ /* 0x000fe20000000005 */
[--C-:B------:R-:W-:Y:S02]  /*12c0*/  SHF.R.U64 R13, R14, 0xd, R15.reuse ;  /* 0x0000000d0e0d7819 */ /* 0x100fe4000000120f */
[----:B------:R-:W-:-:S03]  /*12d0*/  SHF.R.U32.HI R14, RZ, 0xd, R15 ;  /* 0x0000000dff0e7819 */ /* 0x000fc6000001160f */
[----:B------:R-:W-:Y:S01]  /*12e0*/  IMAD.WIDE.U32 R18, R13, -0x7fffffff, R18 ;  /* 0x800000010d127825 */ /* 0x000fe200078e0012 */
[----:B------:R-:W-:Y:S02]  /*12f0*/  @P0 IADD3 R2, PT, PT, R4, RZ, RZ ;  /* 0x000000ff04020210 */ /* 0x000fe40007ffe0ff */
[----:B------:R-:W-:Y:S01]  /*1300*/  FSETP.GTU.AND P0, PT, R6, 1, PT ;  /* 0x3f8000000600780b */ /* 0x000fe20003f0c000 */
[----:B------:R-:W-:Y:S01]  /*1310*/  IMAD R14, R14, -0x7fffffff, RZ ;  /* 0x800000010e0e7824 */ /* 0x000fe200078e02ff */
[C---:B------:R-:W-:Y:S02]  /*1320*/  IADD3 R3, PT, PT, R2.reuse, 0x1, RZ ;  /* 0x0000000102037810 */ /* 0x040fe40007ffe0ff */
[----:B------:R-:W-:Y:S02]  /*1330*/  @P1 IADD3 R3, PT, PT, R2, RZ, RZ ;  /* 0x000000ff02031210 */ /* 0x000fe40007ffe0ff */
[----:B------:R-:W-:Y:S02]  /*1340*/  IADD3 R19, PT, PT, R19, -R13, R14 ;  /* 0x8000000d13137210 */ /* 0x000fe40007ffe00e */
[----:B------:R-:W-:-:S02]  /*1350*/  FSETP.GTU.AND P1, PT, R20, 1, PT ;  /* 0x3f8000001400780b */ /* 0x000fc40003f2c000 */
[C---:B------:R-:W-:Y:S02]  /*1360*/  IADD3 R2, PT, PT, R3.reuse, 0x1, RZ ;  /* 0x0000000103027810 */ /* 0x040fe40007ffe0ff */
[----:B------:R-:W0:Y:S01]  /*1370*/  I2F.U64 R19, R18 ;  /* 0x0000001200137312 */ /* 0x000e220000301000 */
[----:B------:R-:W-:Y:S02]  /*1380*/  @P0 IADD3 R2, PT, PT, R3, RZ, RZ ;  /* 0x000000ff03020210 */ /* 0x000fe40007ffe0ff */
[----:B------:R-:W-:Y:S02]  /*1390*/  FSETP.GTU.AND P0, PT, R22, 1, PT ;  /* 0x3f8000001600780b */ /* 0x000fe40003f0c000 */
[----:B------:R-:W-:-:S04]  /*13a0*/  IADD3 R3, PT, PT, R2, 0x1, RZ ;  /* 0x0000000102037810 */ /* 0x000fc80007ffe0ff */
[----:B------:R-:W-:Y:S02]  /*13b0*/  @P1 IADD3 R3, PT, PT, R2, RZ, RZ ;  /* 0x000000ff02031210 */ /* 0x000fe40007ffe0ff */
[----:B------:R-:W-:Y:S02]  /*13c0*/  FSETP.GTU.AND P1, PT, R5, 1, PT ;  /* 0x3f8000000500780b */ /* 0x000fe40003f2c000 */
[----:B------:R-:W-:Y:S01]  /*13d0*/  IADD3 R2, PT, PT, R3, 0x1, RZ ;  /* 0x0000000103027810 */ /* 0x000fe20007ffe0ff */
[----:B0-----:R-:W-:Y:S02]  /*13e0*/  FMUL R19, R19, 4.6566128730773925781e-10 ;  /* 0x3000000013137820 */ /* 0x001fe40000400000 */
[----:B------:R-:W-:Y:S02]  /*13f0*/  @P0 IADD3 R2, PT, PT, R3, RZ, RZ ;  /* 0x000000ff03020210 */ /* 0x000fe40007ffe0ff */
[----:B------:R-:W-:Y:S02]  /*1400*/  FMUL R19, R19, R19 ;  /* 0x0000001313137220 */ /* 0x000fe40000400000 */
[----:B------:R-:W-:-:S02]  /*1410*/  IADD3 R3, PT, PT, R2, 0x1, RZ ;  /* 0x0000000102037810 */ /* 0x000fc40007ffe0ff */
[----:B------:R-:W-:Y:S02]  /*1420*/  FFMA R19, R16, R16, R19 ;  /* 0x0000001010137223 */ /* 0x000fe40000000013 */
[----:B------:R-:W-:-:S03]  /*1430*/  @P1 IADD3 R3, PT, PT, R2, RZ, RZ ;  /* 0x000000ff02031210 */ /* 0x000fc60007ffe0ff */
[----:B------:R-:W-:Y:S02]  /*1440*/  FSETP.GTU.AND P0, PT, R19, 1, PT ;  /* 0x3f8000001300780b */ /* 0x000fe40003f0c000 */
[----:B------:R-:W-:-:S11]  /*1450*/  IADD3 R2, PT, PT, R3, 0x1, RZ ;  /* 0x0000000103027810 */ /* 0x000fd60007ffe0ff */
[----:B------:R-:W-:Y:S01]  /*1460*/  @P0 IADD3 R2, PT, PT, R3, RZ, RZ ;  /* 0x000000ff03020210 */ /* 0x000fe20007ffe0ff */
[----:B------:R-:W-:Y:S06]  /*1470*/  BRA.U UP0, `(.L_x_23) ;  /* 0xffffffed00047547 */ /* 0x000fec000b83ffff */
[----:B------:R-:W0:Y:S01]  /*1480*/  LDC.64 R4, c[0x0][0x380] ;  /* 0x0000e000ff047b82 */ /* 0x000e220000000a00 */
[----:B------:R-:W-:-:S05]  /*1490*/  I2FP.F32.U32 R2, R2 ;  /* 0x0000000200027245 */ /* 0x000fca0000201000 */
[----:B------:R-:W-:Y:S01]  /*14a0*/  FMUL R6, R2, 4 ;  /* 0x4080000002067820 */ /* 0x000fe20000400000 */
[----:B0-----:R-:W-:-:S04]  /*14b0*/  IMAD.WIDE.U32 R2, R0, 0x4, R4 ;  /* 0x0000000400027825 */ /* 0x001fc800078e0004 */
[----:B------:R-:W-:-:S05]  /*14c0*/  FMUL R5, R6, 0.000244140625 ;  /* 0x3980000006057820 */ /* 0x000fca0000400000 */
[----:B------:R-:W-:Y:S01]  /*14d0*/  STG.E desc[UR6][R2.64], R5 ;  /* 0x0000000502007986 */ /* 0x000fe2000c101906 */
[----:B------:R-:W-:Y:S05]  /*14e0*/  EXIT ;  /* 0x000000000000794d */ /* 0x000fea0003800000 */
.L_x_24:
        /* <DEDUP_REMOVED lines=9> */
.L_x_27:


//--------------------- .nv.shared.reserved.0     --------------------------
	.section	.nv.shared.reserved.0,"aw",@nobits
	.weak		__nv_reservedSMEM_offset_0_alias
	.size		__nv_reservedSMEM_offset_0_alias, 0, 64
	.other		__nv_reservedSMEM_offset_0_alias,@"STO_CUDA_RESERVED_SHARED STV_DEFAULT"
__nv_reservedSMEM_offset_0_alias:
	.zero		0
	.zero		64


//--------------------- .nv.constant0._Z17gpu_monte_carlo_dPd --------------------------
	.section	.nv.constant0._Z17gpu_monte_carlo_dPd,"a",@progbits
	.sectionflags	@""
	.align	4
.nv.constant0._Z17gpu_monte_carlo_dPd:
	.zero		904


//--------------------- .nv.constant0._Z15gpu_monte_carloPf --------------------------
	.section	.nv.constant0._Z15gpu_monte_carloPf,"a",@progbits
	.sectionflags	@""
	.align	4
.nv.constant0._Z15gpu_monte_carloPf:
	.zero		904


//--------------------- SYMBOLS --------------------------

	.type		.nv.reservedSmem.offset0,@object
	.size		.nv.reservedSmem.offset0,0x4
